def attn_fwd(
    Q,
    K,
    V,
    Out,
    Lse,
    sm_scale,
    stride_qz,
    stride_qh,
    stride_qm,
    stride_qk,
    stride_kz,
    stride_kh,
    stride_kn,
    stride_kk,
    stride_vz,
    stride_vh,
    stride_vn,
    stride_vk,
    stride_oz,
    stride_oh,
    stride_om,
    stride_ok,
    seqlen_q,
    seqlen_k,
    BLOCK_M: tl.constexpr,
    BLOCK_N: tl.constexpr,
    HEAD_DIM: tl.constexpr,
    CAUSAL: tl.constexpr,
):
    start_m = tl.program_id(0)
    off_hz = tl.program_id(1)
    q_off = off_hz * stride_qh
    k_off = off_hz * stride_kh
    v_off = off_hz * stride_vh
    offs_m = start_m * BLOCK_M + tl.arange(0, BLOCK_M)
    offs_d = tl.arange(0, HEAD_DIM)
    offs_n = tl.arange(0, BLOCK_N)
    q_ptrs = Q + q_off + offs_m[:, None] * stride_qm + offs_d[None, :] * stride_qk
    k_ptrs = K + k_off + offs_d[:, None] * stride_kk + offs_n[None, :] * stride_kn
    v_ptrs = V + v_off + offs_n[:, None] * stride_vn + offs_d[None, :] * stride_vk
    m_i = tl.full([BLOCK_M], float("-inf"), dtype=tl.float32)
    l_i = tl.zeros([BLOCK_M], dtype=tl.float32) + 1.0
    acc = tl.zeros([BLOCK_M, HEAD_DIM], dtype=tl.float32)
    q = tl.load(q_ptrs)
    acc, l_i, m_i = _attn_fwd_inner(
        acc,
        l_i,
        m_i,
        q,
        k_ptrs,
        v_ptrs,
        sm_scale,
        stride_kn,
        stride_vn,
        start_m,
        seqlen_k,
        BLOCK_M,
        BLOCK_N,
        HEAD_DIM,
        CAUSAL,
    )
    acc = acc / l_i[:, None]
    lse = m_i + tl.math.log2(l_i) / 1.4426950408889634
    o_ptrs = (
        Out
        + off_hz * stride_oh
        + offs_m[:, None] * stride_om
        + offs_d[None, :] * stride_ok
    )
    tl.store(o_ptrs, acc.to(Out.dtype.element_ty))
    tl.store(Lse + off_hz * seqlen_q + offs_m, lse)

# config = {"BLOCK_M": 256, "BLOCK_N": 128, "HEAD_DIM": 64, "arch": "sm_90", "causal": false, "dtype": "fp8e4m3", "num_stages": 2, "num_warps": 8}
# arch = sm_90


// ===== COMPILED SASS (sm_90a) =====

	.target	sm_90a

	.elftype	@"ET_EXEC"


//--------------------- .note.nv.tkinfo           --------------------------
	.section	.note.nv.tkinfo,"",@"SHT_NOTE"
	.sectionflags	@"SHF_NOTE_NV_TKINFO"
	.tkinfo
        /*0018*/ 	.word	0x00000002
        /*0030*/ 	.string	""
        /*0030*/ 	.string	"ptxas"
        /*0030*/ 	.string	"Cuda compilation tools, release 13.0, V13.0.88"
        /*0030*/ 	.string	"Build cuda_13.0.r13.0/compiler.36424714_0"
        /*0030*/ 	.string	"-v  -suppress-debug-info  -lineinfo  -arch sm_90a "



//--------------------- .note.nv.cuinfo           --------------------------
	.section	.note.nv.cuinfo,"",@"SHT_NOTE"
	.sectionflags	@"SHF_NOTE_NV_CUINFO"
        /*0018*/ 	.short	0x0002
        /*001a*/ 	.short	0x005a
        /*001c*/ 	.short	0x0082
	.zero		2


//--------------------- .nv.info                  --------------------------
	.section	.nv.info,"",@"SHT_CUDA_INFO"
	.align	4


	//----- nvinfo : EIATTR_REGCOUNT
	.align		4
        /*0000*/ 	.byte	0x04, 0x2f
        /*0002*/ 	.short	(.L_2 - .L_1)
	.align		4
.L_1:
        /*0004*/ 	.word	index@(attn_fwd)
        /*0008*/ 	.word	0x000000ff


	//----- nvinfo : EIATTR_FRAME_SIZE
	.align		4
.L_2:
        /*000c*/ 	.byte	0x04, 0x11
        /*000e*/ 	.short	(.L_4 - .L_3)
	.align		4
.L_3:
        /*0010*/ 	.word	index@(attn_fwd)
        /*0014*/ 	.word	0x000001e8


	//----- nvinfo : EIATTR_MIN_STACK_SIZE
	.align		4
.L_4:
        /*0018*/ 	.byte	0x04, 0x12
        /*001a*/ 	.short	(.L_6 - .L_5)
	.align		4
.L_5:
        /*001c*/ 	.word	index@(attn_fwd)
        /*0020*/ 	.word	0x000001e8
.L_6:


//--------------------- .nv.compat                --------------------------
	.section	.nv.compat,"",@"SHT_CUDA_COMPAT_INFO"
	.align	4
        /*0000*/ 	.byte	0x02, 0x09, 0x01, 0x00, 0x02, 0x02, 0x04, 0x00, 0x02, 0x05, 0x05, 0x00, 0x03, 0x07, 0x01, 0x01
        /*0010*/ 	.byte	0x02, 0x03, 0x00, 0x00, 0x02, 0x06, 0x01, 0x00, 0x04, 0x0b, 0x08, 0x00, 0x00, 0x00, 0x00, 0x00
        /*0020*/ 	.byte	0x00, 0x00, 0x00, 0x00


//--------------------- .nv.info.attn_fwd         --------------------------
	.section	.nv.info.attn_fwd,"",@"SHT_CUDA_INFO"
	.sectionflags	@""
	.align	4


	//----- nvinfo : EIATTR_CUDA_API_VERSION
	.align		4
        /*0000*/ 	.byte	0x04, 0x37
        /*0002*/ 	.short	(.L_8 - .L_7)
.L_7:
        /*0004*/ 	.word	0x00000082


	//----- nvinfo : EIATTR_KPARAM_INFO
	.align		4
.L_8:
        /*0008*/ 	.byte	0x04, 0x17
        /*000a*/ 	.short	(.L_10 - .L_9)
.L_9:
        /*000c*/ 	.word	0x00000000
        /*0010*/ 	.short	0x0019
        /*0012*/ 	.short	0x0080
        /*0014*/ 	.byte	0x00, 0xf4, 0x21, 0x00


	//----- nvinfo : EIATTR_KPARAM_INFO
	.align		4
.L_10:
        /*0018*/ 	.byte	0x04, 0x17
        /*001a*/ 	.short	(.L_12 - .L_11)
.L_11:
        /*001c*/ 	.word	0x00000000
        /*0020*/ 	.short	0x0018
        /*0022*/ 	.short	0x0078
        /*0024*/ 	.byte	0x00, 0xf4, 0x21, 0x00


	//----- nvinfo : EIATTR_KPARAM_INFO
	.align		4
.L_12:
        /*0028*/ 	.byte	0x04, 0x17
        /*002a*/ 	.short	(.L_14 - .L_13)
.L_13:
        /*002c*/ 	.word	0x00000000
        /*0030*/ 	.short	0x0017
        /*0032*/ 	.short	0x0070
        /*0034*/ 	.byte	0x00, 0xf0, 0x11, 0x00


	//----- nvinfo : EIATTR_KPARAM_INFO
	.align		4
.L_14:
        /*0038*/ 	.byte	0x04, 0x17
        /*003a*/ 	.short	(.L_16 - .L_15)
.L_15:
        /*003c*/ 	.word	0x00000000
        /*0040*/ 	.short	0x0016
        /*0042*/ 	.short	0x006c
        /*0044*/ 	.byte	0x00, 0xf0, 0x11, 0x00


	//----- nvinfo : EIATTR_KPARAM_INFO
	.align		4
.L_16:
        /*0048*/ 	.byte	0x04, 0x17
        /*004a*/ 	.short	(.L_18 - .L_17)
.L_17:
        /*004c*/ 	.word	0x00000000
        /*0050*/ 	.short	0x0015
        /*0052*/ 	.short	0x0068
        /*0054*/ 	.byte	0x00, 0xf0, 0x11, 0x00


	//----- nvinfo : EIATTR_KPARAM_INFO
	.align		4
.L_18:
        /*0058*/ 	.byte	0x04, 0x17
        /*005a*/ 	.short	(.L_20 - .L_19)
.L_19:
        /*005c*/ 	.word	0x00000000
        /*0060*/ 	.short	0x0014
        /*0062*/ 	.short	0x0064
        /*0064*/ 	.byte	0x00, 0xf0, 0x11, 0x00


	//----- nvinfo : EIATTR_KPARAM_INFO
	.align		4
.L_20:
        /*0068*/ 	.byte	0x04, 0x17
        /*006a*/ 	.short	(.L_22 - .L_21)
.L_21:
        /*006c*/ 	.word	0x00000000
        /*0070*/ 	.short	0x0013
        /*0072*/ 	.short	0x0060
        /*0074*/ 	.byte	0x00, 0xf0, 0x11, 0x00


	//----- nvinfo : EIATTR_KPARAM_INFO
	.align		4
.L_22:
        /*0078*/ 	.byte	0x04, 0x17
        /*007a*/ 	.short	(.L_24 - .L_23)
.L_23:
        /*007c*/ 	.word	0x00000000
        /*0080*/ 	.short	0x0012
        /*0082*/ 	.short	0x005c
        /*0084*/ 	.byte	0x00, 0xf0, 0x11, 0x00


	//----- nvinfo : EIATTR_KPARAM_INFO
	.align		4
.L_24:
        /*0088*/ 	.byte	0x04, 0x17
        /*008a*/ 	.short	(.L_26 - .L_25)
.L_25:
        /*008c*/ 	.word	0x00000000
        /*0090*/ 	.short	0x0011
        /*0092*/ 	.short	0x0058
        /*0094*/ 	.byte	0x00, 0xf0, 0x11, 0x00


	//----- nvinfo : EIATTR_KPARAM_INFO
	.align		4
.L_26:
        /*0098*/ 	.byte	0x04, 0x17
        /*009a*/ 	.short	(.L_28 - .L_27)
.L_27:
        /*009c*/ 	.word	0x00000000
        /*00a0*/ 	.short	0x0010
        /*00a2*/ 	.short	0x0054
        /*00a4*/ 	.byte	0x00, 0xf0, 0x11, 0x00


	//----- nvinfo : EIATTR_KPARAM_INFO
	.align		4
.L_28:
        /*00a8*/ 	.byte	0x04, 0x17
        /*00aa*/ 	.short	(.L_30 - .L_29)
.L_29:
        /*00ac*/ 	.word	0x00000000
        /*00b0*/ 	.short	0x000f
        /*00b2*/ 	.short	0x0050
        /*00b4*/ 	.byte	0x00, 0xf0, 0x11, 0x00


	//----- nvinfo : EIATTR_KPARAM_INFO
	.align		4
.L_30:
        /*00b8*/ 	.byte	0x04, 0x17
        /*00ba*/ 	.short	(.L_32 - .L_31)
.L_31:
        /*00bc*/ 	.word	0x00000000
        /*00c0*/ 	.short	0x000e
        /*00c2*/ 	.short	0x004c
        /*00c4*/ 	.byte	0x00, 0xf0, 0x11, 0x00


	//----- nvinfo : EIATTR_KPARAM_INFO
	.align		4
.L_32:
        /*00c8*/ 	.byte	0x04, 0x17
        /*00ca*/ 	.short	(.L_34 - .L_33)
.L_33:
        /*00cc*/ 	.word	0x00000000
        /*00d0*/ 	.short	0x000d
        /*00d2*/ 	.short	0x0048
        /*00d4*/ 	.byte	0x00, 0xf0, 0x11, 0x00


	//----- nvinfo : EIATTR_KPARAM_INFO
	.align		4
.L_34:
        /*00d8*/ 	.byte	0x04, 0x17
        /*00da*/ 	.short	(.L_36 - .L_35)
.L_35:
        /*00dc*/ 	.word	0x00000000
        /*00e0*/ 	.short	0x000c
        /*00e2*/ 	.short	0x0044
        /*00e4*/ 	.byte	0x00, 0xf0, 0x11, 0x00


	//----- nvinfo : EIATTR_KPARAM_INFO
	.align		4
.L_36:
        /*00e8*/ 	.byte	0x04, 0x17
        /*00ea*/ 	.short	(.L_38 - .L_37)
.L_37:
        /*00ec*/ 	.word	0x00000000
        /*00f0*/ 	.short	0x000b
        /*00f2*/ 	.short	0x0040
        /*00f4*/ 	.byte	0x00, 0xf0, 0x11, 0x00


	//----- nvinfo : EIATTR_KPARAM_INFO
	.align		4
.L_38:
        /*00f8*/ 	.byte	0x04, 0x17
        /*00fa*/ 	.short	(.L_40 - .L_39)
.L_39:
        /*00fc*/ 	.word	0x00000000
        /*0100*/ 	.short	0x000a
        /*0102*/ 	.short	0x003c
        /*0104*/ 	.byte	0x00, 0xf0, 0x11, 0x00


	//----- nvinfo : EIATTR_KPARAM_INFO
	.align		4
.L_40:
        /*0108*/ 	.byte	0x04, 0x17
        /*010a*/ 	.short	(.L_42 - .L_41)
.L_41:
        /*010c*/ 	.word	0x00000000
        /*0110*/ 	.short	0x0009
        /*0112*/ 	.short	0x0038
        /*0114*/ 	.byte	0x00, 0xf0, 0x11, 0x00


	//----- nvinfo : EIATTR_KPARAM_INFO
	.align		4
.L_42:
        /*0118*/ 	.byte	0x04, 0x17
        /*011a*/ 	.short	(.L_44 - .L_43)
.L_43:
        /*011c*/ 	.word	0x00000000
        /*0120*/ 	.short	0x0008
        /*0122*/ 	.short	0x0034
        /*0124*/ 	.byte	0x00, 0xf0, 0x11, 0x00


	//----- nvinfo : EIATTR_KPARAM_INFO
	.align		4
.L_44:
        /*0128*/ 	.byte	0x04, 0x17
        /*012a*/ 	.short	(.L_46 - .L_45)
.L_45:
        /*012c*/ 	.word	0x00000000
        /*0130*/ 	.short	0x0007
        /*0132*/ 	.short	0x0030
        /*0134*/ 	.byte	0x00, 0xf0, 0x11, 0x00


	//----- nvinfo : EIATTR_KPARAM_INFO
	.align		4
.L_46:
        /*0138*/ 	.byte	0x04, 0x17
        /*013a*/ 	.short	(.L_48 - .L_47)
.L_47:
        /*013c*/ 	.word	0x00000000
        /*0140*/ 	.short	0x0006
        /*0142*/ 	.short	0x002c
        /*0144*/ 	.byte	0x00, 0xf0, 0x11, 0x00


	//----- nvinfo : EIATTR_KPARAM_INFO
	.align		4
.L_48:
        /*0148*/ 	.byte	0x04, 0x17
        /*014a*/ 	.short	(.L_50 - .L_49)
.L_49:
        /*014c*/ 	.word	0x00000000
        /*0150*/ 	.short	0x0005
        /*0152*/ 	.short	0x0028
        /*0154*/ 	.byte	0x00, 0xf0, 0x11, 0x00


	//----- nvinfo : EIATTR_KPARAM_INFO
	.align		4
.L_50:
        /*0158*/ 	.byte	0x04, 0x17
        /*015a*/ 	.short	(.L_52 - .L_51)
.L_51:
        /*015c*/ 	.word	0x00000000
        /*0160*/ 	.short	0x0004
        /*0162*/ 	.short	0x0020
        /*0164*/ 	.byte	0x00, 0xf4, 0x21, 0x00


	//----- nvinfo : EIATTR_KPARAM_INFO
	.align		4
.L_52:
        /*0168*/ 	.byte	0x04, 0x17
        /*016a*/ 	.short	(.L_54 - .L_53)
.L_53:
        /*016c*/ 	.word	0x00000000
        /*0170*/ 	.short	0x0003
        /*0172*/ 	.short	0x0018
        /*0174*/ 	.byte	0x00, 0xf4, 0x21, 0x00


	//----- nvinfo : EIATTR_KPARAM_INFO
	.align		4
.L_54:
        /*0178*/ 	.byte	0x04, 0x17
        /*017a*/ 	.short	(.L_56 - .L_55)
.L_55:
        /*017c*/ 	.word	0x00000000
        /*0180*/ 	.short	0x0002
        /*0182*/ 	.short	0x0010
        /*0184*/ 	.byte	0x00, 0xf4, 0x21, 0x00


	//----- nvinfo : EIATTR_KPARAM_INFO
	.align		4
.L_56:
        /*0188*/ 	.byte	0x04, 0x17
        /*018a*/ 	.short	(.L_58 - .L_57)
.L_57:
        /*018c*/ 	.word	0x00000000
        /*0190*/ 	.short	0x0001
        /*0192*/ 	.short	0x0008
        /*0194*/ 	.byte	0x00, 0xf4, 0x21, 0x00


	//----- nvinfo : EIATTR_KPARAM_INFO
	.align		4
.L_58:
        /*0198*/ 	.byte	0x04, 0x17
        /*019a*/ 	.short	(.L_60 - .L_59)
.L_59:
        /*019c*/ 	.word	0x00000000
        /*01a0*/ 	.short	0x0000
        /*01a2*/ 	.short	0x0000
        /*01a4*/ 	.byte	0x00, 0xf4, 0x21, 0x00


	//----- nvinfo : EIATTR_SPARSE_MMA_MASK
	.align		4
.L_60:
        /*01a8*/ 	.byte	0x03, 0x50
        /*01aa*/ 	.short	0x0000


	//----- nvinfo : EIATTR_MAXREG_COUNT
	.align		4
        /*01ac*/ 	.byte	0x03, 0x1b
        /*01ae*/ 	.short	0x00ff


	//----- nvinfo : EIATTR_NUM_BARRIERS
	.align		4
        /*01b0*/ 	.byte	0x02, 0x4c
        /*01b2*/ 	.byte	0x01
	.zero		1


	//----- nvinfo : EIATTR_ANNOTATIONS
	.align		4
        /*01b4*/ 	.byte	0x04, 0x55
        /*01b6*/ 	.short	(.L_62 - .L_61)


	//   ....[0]....
.L_61:
        /*01b8*/ 	.word	0x00000001
        /*01bc*/ 	.byte	0x50, 0x1a, 0x00, 0x00, 0x01, 0x00, 0x00, 0x00, 0xf0, 0x1a, 0x00, 0x00, 0x01, 0x00, 0x00, 0x00
        /* <DEDUP_REMOVED lines=119> */
        /*093c*/ 	.byte	0x40, 0x46, 0x00, 0x00, 0x01, 0x00, 0x00, 0x00, 0x80, 0x46, 0x00, 0x00


	//----- nvinfo : EIATTR_MERCURY_ISA_VERSION
	.align		4
.L_62:
        /*0948*/ 	.byte	0x03, 0x5f
        /*094a*/ 	.short	0x0101


	//----- nvinfo : EIATTR_COOP_GROUP_MASK_REGIDS
	.align		4
        /*094c*/ 	.byte	0x04, 0x29
        /*094e*/ 	.short	(.L_64 - .L_63)


	//   ....[0]....
.L_63:
        /*0950*/ 	.word	0xffffffff


	//   ....[1]....
        /*0954*/ 	.word	0xffffffff


	//   ....[2]....
        /*0958*/ 	.word	0xffffffff


	//   ....[3]....
        /*095c*/ 	.word	0xffffffff


	//   ....[4]....
        /*0960*/ 	.word	0xffffffff


	//   ....[5]....
        /*0964*/ 	.word	0xffffffff


	//   ....[6]....
        /*0968*/ 	.word	0xffffffff


	//   ....[7]....
        /*096c*/ 	.word	0xffffffff


	//   ....[8]....
        /*0970*/ 	.word	0xffffffff


	//   ....[9]....
        /*0974*/ 	.word	0xffffffff


	//   ....[10]....
        /*0978*/ 	.word	0xffffffff


	//   ....[11]....
        /*097c*/ 	.word	0xffffffff


	//   ....[12]....
        /*0980*/ 	.word	0xffffffff


	//   ....[13]....
        /*0984*/ 	.word	0xffffffff


	//   ....[14]....
        /*0988*/ 	.word	0xffffffff


	//   ....[15]....
        /*098c*/ 	.word	0xffffffff


	//   ....[16]....
        /*0990*/ 	.word	0xffffffff


	//   ....[17]....
        /*0994*/ 	.word	0xffffffff


	//   ....[18]....
        /*0998*/ 	.word	0xffffffff


	//   ....[19]....
        /*099c*/ 	.word	0xffffffff


	//   ....[20]....
        /*09a0*/ 	.word	0xffffffff


	//   ....[21]....
        /*09a4*/ 	.word	0xffffffff


	//   ....[22]....
        /*09a8*/ 	.word	0xffffffff


	//   ....[23]....
        /*09ac*/ 	.word	0xffffffff


	//   ....[24]....
        /*09b0*/ 	.word	0xffffffff


	//   ....[25]....
        /*09b4*/ 	.word	0xffffffff


	//   ....[26]....
        /*09b8*/ 	.word	0xffffffff


	//   ....[27]....
        /*09bc*/ 	.word	0xffffffff


	//   ....[28]....
        /*09c0*/ 	.word	0xffffffff


	//   ....[29]....
        /*09c4*/ 	.word	0xffffffff


	//   ....[30]....
        /*09c8*/ 	.word	0xffffffff


	//   ....[31]....
        /*09cc*/ 	.word	0xffffffff


	//   ....[32]....
        /*09d0*/ 	.word	0xffffffff


	//   ....[33]....
        /*09d4*/ 	.word	0xffffffff


	//   ....[34]....
        /*09d8*/ 	.word	0xffffffff


	//   ....[35]....
        /*09dc*/ 	.word	0xffffffff


	//   ....[36]....
        /*09e0*/ 	.word	0xffffffff


	//   ....[37]....
        /*09e4*/ 	.word	0xffffffff


	//   ....[38]....
        /*09e8*/ 	.word	0xffffffff


	//   ....[39]....
        /*09ec*/ 	.word	0xffffffff


	//   ....[40]....
        /*09f0*/ 	.word	0xffffffff


	//   ....[41]....
        /*09f4*/ 	.word	0xffffffff


	//   ....[42]....
        /*09f8*/ 	.word	0xffffffff


	//   ....[43]....
        /*09fc*/ 	.word	0xffffffff


	//   ....[44]....
        /*0a00*/ 	.word	0xffffffff


	//   ....[45]....
        /*0a04*/ 	.word	0xffffffff


	//   ....[46]....
        /*0a08*/ 	.word	0xffffffff


	//   ....[47]....
        /*0a0c*/ 	.word	0xffffffff


	//----- nvinfo : EIATTR_COOP_GROUP_INSTR_OFFSETS
	.align		4
.L_64:
        /*0a10*/ 	.byte	0x04, 0x28
        /*0a12*/ 	.short	(.L_66 - .L_65)


	//   ....[0]....
.L_65:
        /*0a14*/ 	.word	0x00004d00


	//   ....[1]....
        /*0a18*/ 	.word	0x00004dc0


	//   ....[2]....
        /*0a1c*/ 	.word	0x00005250


	//   ....[3]....
        /*0a20*/ 	.word	0x00005330


	//   ....[4]....
        /*0a24*/ 	.word	0x00005b60


	//   ....[5]....
        /*0a28*/ 	.word	0x00005c30


	//   ....[6]....
        /*0a2c*/ 	.word	0x00006270


	//   ....[7]....
        /*0a30*/ 	.word	0x00006360


	//   ....[8]....
        /*0a34*/ 	.word	0x000071c0


	//   ....[9]....
        /*0a38*/ 	.word	0x000071f0


	//   ....[10]....
        /*0a3c*/ 	.word	0x00007230


	//   ....[11]....
        /*0a40*/ 	.word	0x00007270


	//   ....[12]....
        /*0a44*/ 	.word	0x000078d0


	//   ....[13]....
        /*0a48*/ 	.word	0x00007900


	//   ....[14]....
        /*0a4c*/ 	.word	0x00007940


	//   ....[15]....
        /*0a50*/ 	.word	0x00007990


	//   ....[16]....
        /*0a54*/ 	.word	0x000079f0


	//   ....[17]....
        /*0a58*/ 	.word	0x00007a20


	//   ....[18]....
        /*0a5c*/ 	.word	0x00007a50


	//   ....[19]....
        /*0a60*/ 	.word	0x00007a80


	//   ....[20]....
        /*0a64*/ 	.word	0x00007ab0


	//   ....[21]....
        /*0a68*/ 	.word	0x00007ae0


	//   ....[22]....
        /*0a6c*/ 	.word	0x00007b10


	//   ....[23]....
        /*0a70*/ 	.word	0x00007b50


	//   ....[24]....
        /*0a74*/ 	.word	0x00007b70


	//   ....[25]....
        /*0a78*/ 	.word	0x00007b80


	//   ....[26]....
        /*0a7c*/ 	.word	0x00007ba0


	//   ....[27]....
        /*0a80*/ 	.word	0x00007bc0


	//   ....[28]....
        /*0a84*/ 	.word	0x00007bd0


	//   ....[29]....
        /*0a88*/ 	.word	0x00007be0


	//   ....[30]....
        /*0a8c*/ 	.word	0x00007c00


	//   ....[31]....
        /*0a90*/ 	.word	0x00007c10


	//   ....[32]....
        /*0a94*/ 	.word	0x00007c20


	//   ....[33]....
        /*0a98*/ 	.word	0x00007c30


	//   ....[34]....
        /*0a9c*/ 	.word	0x00007c40


	//   ....[35]....
        /*0aa0*/ 	.word	0x00007c50


	//   ....[36]....
        /*0aa4*/ 	.word	0x00007c60


	//   ....[37]....
        /*0aa8*/ 	.word	0x00007c80


	//   ....[38]....
        /*0aac*/ 	.word	0x00007cb0


	//   ....[39]....
        /*0ab0*/ 	.word	0x00007cf0


	//   ....[40]....
        /*0ab4*/ 	.word	0x00008b40


	//   ....[41]....
        /*0ab8*/ 	.word	0x00008b60


	//   ....[42]....
        /*0abc*/ 	.word	0x00008b70


	//   ....[43]....
        /*0ac0*/ 	.word	0x00008b80


	//   ....[44]....
        /*0ac4*/ 	.word	0x00008bd0


	//   ....[45]....
        /*0ac8*/ 	.word	0x00008be0


	//   ....[46]....
        /*0acc*/ 	.word	0x00008bf0


	//   ....[47]....
        /*0ad0*/ 	.word	0x00008c00


	//----- nvinfo : EIATTR_EXIT_INSTR_OFFSETS
	.align		4
.L_66:
        /*0ad4*/ 	.byte	0x04, 0x1c
        /*0ad6*/ 	.short	(.L_68 - .L_67)


	//   ....[0]....
.L_67:
        /*0ad8*/ 	.word	0x0000bfa0


	//----- nvinfo : EIATTR_REQNTID
	.align		4
.L_68:
        /*0adc*/ 	.byte	0x04, 0x10
        /*0ade*/ 	.short	(.L_70 - .L_69)
.L_69:
        /*0ae0*/ 	.word	0x00000100
        /*0ae4*/ 	.word	0x00000001
        /*0ae8*/ 	.word	0x00000001


	//----- nvinfo : EIATTR_CBANK_PARAM_SIZE
	.align		4
.L_70:
        /*0aec*/ 	.byte	0x03, 0x19
        /*0aee*/ 	.short	0x0088


	//----- nvinfo : EIATTR_PARAM_CBANK
	.align		4
        /*0af0*/ 	.byte	0x04, 0x0a
        /*0af2*/ 	.short	(.L_72 - .L_71)
	.align		4
.L_71:
        /*0af4*/ 	.word	index@(.nv.constant0.attn_fwd)
        /*0af8*/ 	.short	0x0210
        /*0afa*/ 	.short	0x0088


	//----- nvinfo : EIATTR_SW_WAR
	.align		4
.L_72:
        /*0afc*/ 	.byte	0x04, 0x36
        /*0afe*/ 	.short	(.L_74 - .L_73)
.L_73:
        /*0b00*/ 	.word	0x00000008
.L_74:


//--------------------- .nv.callgraph             --------------------------
	.section	.nv.callgraph,"",@"SHT_CUDA_CALLGRAPH"
	.align	4
	.sectionentsize	8
	.align		4
        /*0000*/ 	.word	0x00000000
	.align		4
        /*0004*/ 	.word	0xffffffff
	.align		4
        /*0008*/ 	.word	0x00000000
	.align		4
        /*000c*/ 	.word	0xfffffffe
	.align		4
        /*0010*/ 	.word	0x00000000
	.align		4
        /*0014*/ 	.word	0xfffffffd
	.align		4
        /*0018*/ 	.word	0x00000000
	.align		4
        /*001c*/ 	.word	0xfffffffc


//--------------------- .nv.constant4             --------------------------
	.section	.nv.constant4,"a",@progbits
	.align	8
	.align		8
.nv.constant4:
        /*0000*/ 	.dword	_$_str


//--------------------- .text.attn_fwd            --------------------------
	.section	.text.attn_fwd,"ax",@progbits
	.align	128
        .global         attn_fwd
        .type           attn_fwd,@function
        .size           attn_fwd,(.L_x_3 - attn_fwd)
        .other          attn_fwd,@"STO_CUDA_ENTRY STV_DEFAULT"
attn_fwd:
.text.attn_fwd:
[----:B------:R-:W0:Y:S01]  /*0000*/  LDC R1, c[0x0][0x28] ;  /* 0x00000a00ff017b82 */ /* 0x000e220000000800 */
[----:B------:R-:W1:Y:S07]  /*0010*/  S2R R216, SR_TID.X ;  /* 0x0000000000d87919 */ /* 0x000e6e0000002100 */
[----:B------:R-:W2:Y:S01]  /*0020*/  S2UR UR18, SR_CTAID.Y ;  /* 0x00000000001279c3 */ /* 0x000ea20000002600 */
[----:B------:R-:W-:Y:S01]  /*0030*/  ULDC.64 UR4, c[0x0][0x240] ;  /* 0x0000900000047ab9 */ /* 0x000fe20000000a00 */
[----:B------:R-:W-:Y:S01]  /*0040*/  ULDC.64 UR20, c[0x0][0x208] ;  /* 0x0000820000147ab9 */ /* 0x000fe20000000a00 */
[----:B------:R-:W3:Y:S01]  /*0050*/  S2R R3, SR_CTAID.X ;  /* 0x0000000000037919 */ /* 0x000ee20000002500 */
[----:B0-----:R-:W-:-:S04]  /*0060*/  VIADD R1, R1, 0xfffffe18 ;  /* 0xfffffe1801017836 */ /* 0x001fc80000000000 */
[----:B------:R-:W0:Y:S08]  /*0070*/  LDC.64 R4, c[0x0][0x210] ;  /* 0x00008400ff047b82 */ /* 0x000e300000000a00 */
[----:B------:R-:W4:Y:S01]  /*0080*/  LDC R133, c[0x0][0x248] ;  /* 0x00009200ff857b82 */ /* 0x000f220000000800 */
[----:B--2---:R-:W-:-:S07]  /*0090*/  UIMAD UR4, UR18, UR4, URZ ;  /* 0x00000004120472a4 */ /* 0x004fce000f8e023f */
[----:B------:R-:W2:Y:S01]  /*00a0*/  LDC R217, c[0x0][0x280] ;  /* 0x0000a000ffd97b82 */ /* 0x000ea20000000800 */
[----:B-1----:R-:W-:-:S05]  /*00b0*/  LOP3.LUT R0, R216, 0xff, RZ, 0xc0, !PT ;  /* 0x000000ffd8007812 */ /* 0x002fca00078ec0ff */
[----:B---3--:R-:W-:-:S04]  /*00c0*/  IMAD R2, R3, 0x100, R0 ;  /* 0x0000010003027824 */ /* 0x008fc800078e0200 */
[----:B------:R-:W-:Y:S01]  /*00d0*/  IMAD R3, R2, UR5, RZ ;  /* 0x0000000502037c24 */ /* 0x000fe2000f8e02ff */
[----:B------:R-:W-:Y:S01]  /*00e0*/  USHF.R.S32.HI UR5, URZ, 0x1f, UR4 ;  /* 0x0000001f3f057899 */ /* 0x000fe20008011404 */
[----:B----4-:R-:W-:-:S03]  /*00f0*/  IMAD R7, R133, 0x5, RZ ;  /* 0x0000000585077824 */ /* 0x010fc600078e02ff */
[----:B0-----:R-:W-:Y:S02]  /*0100*/  IADD3 R2, P0, P1, R3, UR4, R4 ;  /* 0x0000000403027c10 */ /* 0x001fe4000f91e004 */
[----:B------:R-:W-:Y:S01]  /*0110*/  SHF.R.S32.HI R4, RZ, 0x1f, R3 ;  /* 0x0000001fff047819 */ /* 0x000fe20000011403 */
[----:B------:R-:W-:-:S03]  /*0120*/  IMAD R9, R133, 0x6, RZ ;  /* 0x0000000685097824 */ /* 0x000fc600078e02ff */
[----:B------:R-:W-:Y:S01]  /*0130*/  IADD3.X R3, R4, UR5, R5, P0, P1 ;  /* 0x0000000504037c10 */ /* 0x000fe200087e2405 */
[C---:B------:R-:W-:Y:S02]  /*0140*/  IMAD.SHL.U32 R5, R133.reuse, 0x4, RZ ;  /* 0x0000000485057824 */ /* 0x040fe400078e00ff */
[C---:B------:R-:W-:Y:S02]  /*0150*/  IMAD R11, R133.reuse, 0x7, RZ ;  /* 0x00000007850b7824 */ /* 0x040fe400078e02ff */
[C---:B------:R-:W-:Y:S02]  /*0160*/  IMAD.SHL.U32 R13, R133.reuse, 0x8, RZ ;  /* 0x00000008850d7824 */ /* 0x040fe400078e00ff */
[C---:B------:R-:W-:Y:S02]  /*0170*/  IMAD R15, R133.reuse, 0x9, RZ ;  /* 0x00000009850f7824 */ /* 0x040fe400078e02ff */
[----:B------:R-:W-:Y:S01]  /*0180*/  IMAD R17, R133, 0xa, RZ ;  /* 0x0000000a85117824 */ /* 0x000fe200078e02ff */
[-C--:B------:R-:W-:Y:S01]  /*0190*/  IADD3 R4, P6, R5, R2.reuse, RZ ;  /* 0x0000000205047210 */ /* 0x080fe20007fde0ff */
        /* <DEDUP_REMOVED lines=10> */
[----:B------:R-:W-:Y:S01]  /*0240*/  IMAD.SHL.U32 R29, R133, 0x10, RZ ;  /* 0x00000010851d7824 */ /* 0x000fe200078e00ff */
[-C--:B------:R-:W-:Y:S01]  /*0250*/  IADD3 R16, P3, R17, R2.reuse, RZ ;  /* 0x0000000211107210 */ /* 0x080fe20007f7e0ff */
[----:B------:R-:W-:Y:S01]  /*0260*/  IMAD R31, R133, 0x11, RZ ;  /* 0x00000011851f7824 */ /* 0x000fe200078e02ff */
[-C--:B------:R-:W-:Y:S01]  /*0270*/  LEA.HI.X.SX32 R5, R5, R3.reuse, 0x1, P6 ;  /* 0x0000000305057211 */ /* 0x080fe200030f0eff */
[----:B------:R-:W-:Y:S01]  /*0280*/  IMAD R33, R133, 0x12, RZ ;  /* 0x0000001285217824 */ /* 0x000fe200078e02ff */
[-C--:B------:R-:W-:Y:S01]  /*0290*/  LEA.HI.X.SX32 R7, R7, R3.reuse, 0x1, P5 ;  /* 0x0000000307077211 */ /* 0x080fe200028f0eff */
[----:B------:R-:W-:Y:S01]  /*02a0*/  IMAD R35, R133, 0x13, RZ ;  /* 0x0000001385237824 */ /* 0x000fe200078e02ff */
[-C--:B------:R-:W-:Y:S01]  /*02b0*/  IADD3 R18, P6, R19, R2.reuse, RZ ;  /* 0x0000000213127210 */ /* 0x080fe20007fde0ff */
[----:B------:R-:W-:Y:S01]  /*02c0*/  IMAD R37, R133, 0x14, RZ ;  /* 0x0000001485257824 */ /* 0x000fe200078e02ff */
[-C--:B------:R-:W-:Y:S01]  /*02d0*/  IADD3 R20, P5, R21, R2.reuse, RZ ;  /* 0x0000000215147210 */ /* 0x080fe20007fbe0ff */
[----:B------:R-:W-:Y:S01]  /*02e0*/  IMAD R39, R133, 0x15, RZ ;  /* 0x0000001585277824 */ /* 0x000fe200078e02ff */
[-C--:B------:R-:W-:Y:S01]  /*02f0*/  LEA.HI.X.SX32 R9, R9, R3.reuse, 0x1, P2 ;  /* 0x0000000309097211 */ /* 0x080fe200010f0eff */
[----:B------:R-:W-:Y:S01]  /*0300*/  IMAD R41, R133, 0x16, RZ ;  /* 0x0000001685297824 */ /* 0x000fe200078e02ff */
[-C--:B------:R-:W-:Y:S01]  /*0310*/  LEA.HI.X.SX32 R11, R11, R3.reuse, 0x1, P1 ;  /* 0x000000030b0b7211 */ /* 0x080fe200008f0eff */
        /* <DEDUP_REMOVED lines=13> */
[-C--:B------:R-:W-:Y:S01]  /*03f0*/  LEA.HI.X.SX32 R17, R17, R3.reuse, 0x1, P3 ;  /* 0x0000000311117211 */ /* 0x080fe200018f0eff */
[----:B------:R-:W-:Y:S01]  /*0400*/  IMAD R57, R133, 0x1e, RZ ;  /* 0x0000001e85397824 */ /* 0x000fe200078e02ff */
[-C--:B------:R-:W-:Y:S01]  /*0410*/  IADD3 R30, P3, R31, R2.reuse, RZ ;  /* 0x000000021f1e7210 */ /* 0x080fe20007f7e0ff */
[----:B------:R-:W-:Y:S01]  /*0420*/  IMAD R59, R133, 0x1f, RZ ;  /* 0x0000001f853b7824 */ /* 0x000fe200078e02ff */
[-C--:B------:R-:W-:Y:S01]  /*0430*/  LEA.HI.X.SX32 R19, R19, R3.reuse, 0x1, P6 ;  /* 0x0000000313137211 */ /* 0x080fe200030f0eff */
[----:B------:R-:W-:Y:S01]  /*0440*/  IMAD.SHL.U32 R61, R133, 0x20, RZ ;  /* 0x00000020853d7824 */ /* 0x000fe200078e00ff */
        /* <DEDUP_REMOVED lines=60> */
[----:B------:R-:W-:Y:S01]  /*0810*/  IADD3 R62, P5, R63, R2, RZ ;  /* 0x000000023f3e7210 */ /* 0x000fe20007fbe0ff */
[----:B------:R-:W-:Y:S01]  /*0820*/  IMAD R131, R133, 0x3f, RZ ;  /* 0x0000003f85837824 */ /* 0x000fe200078e02ff */
[-C--:B------:R-:W-:Y:S01]  /*0830*/  LEA.HI.X.SX32 R51, R51, R3.reuse, 0x1, P2 ;  /* 0x0000000333337211 */ /* 0x080fe200010f0eff */
[----:B------:R-:W-:Y:S01]  /*0840*/  IMAD.SHL.U32 R125, R133, 0x2, RZ ;  /* 0x00000002857d7824 */ /* 0x000fe200078e00ff */
[-C--:B------:R-:W-:Y:S01]  /*0850*/  LEA.HI.X.SX32 R53, R53, R3.reuse, 0x1, P1 ;  /* 0x0000000335357211 */ /* 0x080fe200008f0eff */
[----:B------:R-:W-:Y:S01]  /*0860*/  IMAD R127, R133, 0x3, RZ ;  /* 0x00000003857f7824 */ /* 0x000fe200078e02ff */
[-C--:B------:R-:W-:Y:S01]  /*0870*/  LEA.HI.X.SX32 R55, R55, R3.reuse, 0x1, P0 ;  /* 0x0000000337377211 */ /* 0x080fe200000f0eff */
[----:B------:R0:W3:Y:S01]  /*0880*/  LDG.E.U8 R128, desc[UR20][R2.64] ;  /* 0x0000001402807981 */ /* 0x0000e2000c1e1100 */
[----:B------:R-:W-:-:S02]  /*0890*/  LEA.HI.X.SX32 R57, R57, R3, 0x1, P4 ;  /* 0x0000000339397211 */ /* 0x000fc400020f0eff */
[-C--:B------:R-:W-:Y:S01]  /*08a0*/  IADD3 R64, P2, R65, R2.reuse, RZ ;  /* 0x0000000241407210 */ /* 0x080fe20007f5e0ff */
[----:B------:R1:W4:Y:S01]  /*08b0*/  LDG.E.U8 R4, desc[UR20][R4.64] ;  /* 0x0000001404047981 */ /* 0x000322000c1e1100 */
[-C--:B------:R-:W-:Y:S02]  /*08c0*/  IADD3 R66, P1, R67, R2.reuse, RZ ;  /* 0x0000000243427210 */ /* 0x080fe40007f3e0ff */
[-C--:B------:R-:W-:Y:S01]  /*08d0*/  IADD3 R68, P0, R69, R2.reuse, RZ ;  /* 0x0000000245447210 */ /* 0x080fe20007f1e0ff */
[----:B------:R-:W4:Y:S01]  /*08e0*/  LDG.E.U8 R7, desc[UR20][R6.64] ;  /* 0x0000001406077981 */ /* 0x000f22000c1e1100 */
[-C--:B------:R-:W-:Y:S02]  /*08f0*/  IADD3 R70, P4, R71, R2.reuse, RZ ;  /* 0x0000000247467210 */ /* 0x080fe40007f9e0ff */
[----:B------:R-:W-:Y:S01]  /*0900*/  LEA.HI.X.SX32 R59, R59, R3, 0x1, P3 ;  /* 0x000000033b3b7211 */ /* 0x000fe200018f0eff */
[----:B------:R-:W5:Y:S01]  /*0910*/  LDG.E.U8 R8, desc[UR20][R8.64] ;  /* 0x0000001408087981 */ /* 0x000f62000c1e1100 */
[----:B------:R-:W-:-:S02]  /*0920*/  IADD3 R72, P3, R73, R2, RZ ;  /* 0x0000000249487210 */ /* 0x000fc40007f7e0ff */
[-C--:B------:R-:W-:Y:S01]  /*0930*/  LEA.HI.X.SX32 R61, R61, R3.reuse, 0x1, P6 ;  /* 0x000000033d3d7211 */ /* 0x080fe200030f0eff */
[----:B------:R-:W5:Y:S01]  /*0940*/  LDG.E.U8 R11, desc[UR20][R10.64] ;  /* 0x000000140a0b7981 */ /* 0x000f62000c1e1100 */
[-C--:B------:R-:W-:Y:S02]  /*0950*/  LEA.HI.X.SX32 R63, R63, R3.reuse, 0x1, P5 ;  /* 0x000000033f3f7211 */ /* 0x080fe400028f0eff */
[-C--:B------:R-:W-:Y:S01]  /*0960*/  IADD3 R74, P6, R75, R2.reuse, RZ ;  /* 0x000000024b4a7210 */ /* 0x080fe20007fde0ff */
[----:B------:R-:W3:Y:S01]  /*0970*/  LDG.E.U8 R12, desc[UR20][R12.64] ;  /* 0x000000140c0c7981 */ /* 0x000ee2000c1e1100 */
[----:B------:R-:W-:Y:S02]  /*0980*/  IADD3 R76, P5, R77, R2, RZ ;  /* 0x000000024d4c7210 */ /* 0x000fe40007fbe0ff */
[-C--:B------:R-:W-:Y:S01]  /*0990*/  LEA.HI.X.SX32 R65, R65, R3.reuse, 0x1, P2 ;  /* 0x0000000341417211 */ /* 0x080fe200010f0eff */
[----:B------:R-:W3:Y:S01]  /*09a0*/  LDG.E.U8 R15, desc[UR20][R14.64] ;  /* 0x000000140e0f7981 */ /* 0x000ee2000c1e1100 */
[----:B------:R-:W-:-:S02]  /*09b0*/  LEA.HI.X.SX32 R67, R67, R3, 0x1, P1 ;  /* 0x0000000343437211 */ /* 0x000fc400008f0eff */
[-C--:B------:R-:W-:Y:S01]  /*09c0*/  LEA.HI.X.SX32 R69, R69, R3.reuse, 0x1, P0 ;  /* 0x0000000345457211 */ /* 0x080fe200000f0eff */
[----:B------:R-:W3:Y:S01]  /*09d0*/  LDG.E.U8 R16, desc[UR20][R16.64] ;  /* 0x0000001410107981 */ /* 0x000ee2000c1e1100 */
[----:B------:R-:W-:Y:S02]  /*09e0*/  LEA.HI.X.SX32 R71, R71, R3, 0x1, P4 ;  /* 0x0000000347477211 */ /* 0x000fe400020f0eff */
[-C--:B------:R-:W-:Y:S01]  /*09f0*/  IADD3 R78, P2, R79, R2.reuse, RZ ;  /* 0x000000024f4e7210 */ /* 0x080fe20007f5e0ff */
[----:B------:R-:W3:Y:S01]  /*0a00*/  LDG.E.U8 R19, desc[UR20][R18.64] ;  /* 0x0000001412137981 */ /* 0x000ee2000c1e1100 */
[-C--:B------:R-:W-:Y:S02]  /*0a10*/  IADD3 R80, P1, R81, R2.reuse, RZ ;  /* 0x0000000251507210 */ /* 0x080fe40007f3e0ff */
[-C--:B------:R-:W-:Y:S01]  /*0a20*/  IADD3 R82, P0, R83, R2.reuse, RZ ;  /* 0x0000000253527210 */ /* 0x080fe20007f1e0ff */
[----:B------:R-:W3:Y:S01]  /*0a30*/  LDG.E.U8 R20, desc[UR20][R20.64] ;  /* 0x0000001414147981 */ /* 0x000ee2000c1e1100 */
[----:B------:R-:W-:-:S02]  /*0a40*/  IADD3 R84, P4, R85, R2, RZ ;  /* 0x0000000255547210 */ /* 0x000fc40007f9e0ff */
[-C--:B------:R-:W-:Y:S01]  /*0a50*/  LEA.HI.X.SX32 R73, R73, R3.reuse, 0x1, P3 ;  /* 0x0000000349497211 */ /* 0x080fe200018f0eff */
[----:B------:R-:W3:Y:S01]  /*0a60*/  LDG.E.U8 R23, desc[UR20][R22.64] ;  /* 0x0000001416177981 */ /* 0x000ee2000c1e1100 */
[-C--:B------:R-:W-:Y:S02]  /*0a70*/  IADD3 R86, P3, R87, R2.reuse, RZ ;  /* 0x0000000257567210 */ /* 0x080fe40007f7e0ff */
[-C--:B------:R-:W-:Y:S01]  /*0a80*/  LEA.HI.X.SX32 R75, R75, R3.reuse, 0x1, P6 ;  /* 0x000000034b4b7211 */ /* 0x080fe200030f0eff */
[----:B------:R-:W3:Y:S01]  /*0a90*/  LDG.E.U8 R24, desc[UR20][R24.64] ;  /* 0x0000001418187981 */ /* 0x000ee2000c1e1100 */
[----:B------:R-:W-:Y:S02]  /*0aa0*/  LEA.HI.X.SX32 R77, R77, R3, 0x1, P5 ;  /* 0x000000034d4d7211 */ /* 0x000fe400028f0eff */
[-C--:B------:R-:W-:Y:S01]  /*0ab0*/  IADD3 R88, P6, R89, R2.reuse, RZ ;  /* 0x0000000259587210 */ /* 0x080fe20007fde0ff */
[----:B------:R-:W3:Y:S01]  /*0ac0*/  LDG.E.U8 R27, desc[UR20][R26.64] ;  /* 0x000000141a1b7981 */ /* 0x000ee2000c1e1100 */
[----:B------:R-:W-:-:S02]  /*0ad0*/  IADD3 R90, P5, R91, R2, RZ ;  /* 0x000000025b5a7210 */ /* 0x000fc40007fbe0ff */
[-C--:B------:R-:W-:Y:S01]  /*0ae0*/  LEA.HI.X.SX32 R79, R79, R3.reuse, 0x1, P2 ;  /* 0x000000034f4f7211 */ /* 0x080fe200010f0eff */
[----:B------:R-:W3:Y:S01]  /*0af0*/  LDG.E.U8 R28, desc[UR20][R28.64] ;  /* 0x000000141c1c7981 */ /* 0x000ee2000c1e1100 */
[-C--:B------:R-:W-:Y:S02]  /*0b00*/  LEA.HI.X.SX32 R81, R81, R3.reuse, 0x1, P1 ;  /* 0x0000000351517211 */ /* 0x080fe400008f0eff */
[-C--:B------:R-:W-:Y:S01]  /*0b10*/  LEA.HI.X.SX32 R83, R83, R3.reuse, 0x1, P0 ;  /* 0x0000000353537211 */ /* 0x080fe200000f0eff */
[----:B------:R-:W3:Y:S01]  /*0b20*/  LDG.E.U8 R31, desc[UR20][R30.64] ;  /* 0x000000141e1f7981 */ /* 0x000ee2000c1e1100 */
[----:B------:R-:W-:Y:S02]  /*0b30*/  LEA.HI.X.SX32 R85, R85, R3, 0x1, P4 ;  /* 0x0000000355557211 */ /* 0x000fe400020f0eff */
[-C--:B------:R-:W-:Y:S01]  /*0b40*/  IADD3 R92, P2, R93, R2.reuse, RZ ;  /* 0x000000025d5c7210 */ /* 0x080fe20007f5e0ff */
[----:B------:R-:W3:Y:S01]  /*0b50*/  LDG.E.U8 R32, desc[UR20][R32.64] ;  /* 0x0000001420207981 */ /* 0x000ee2000c1e1100 */
[----:B------:R-:W-:-:S02]  /*0b60*/  IADD3 R94, P1, R95, R2, RZ ;  /* 0x000000025f5e7210 */ /* 0x000fc40007f3e0ff */
[-C--:B------:R-:W-:Y:S01]  /*0b70*/  IADD3 R96, P0, R97, R2.reuse, RZ ;  /* 0x0000000261607210 */ /* 0x080fe20007f1e0ff */
[----:B------:R-:W3:Y:S01]  /*0b80*/  LDG.E.U8 R35, desc[UR20][R34.64] ;  /* 0x0000001422237981 */ /* 0x000ee2000c1e1100 */
[-C--:B------:R-:W-:Y:S02]  /*0b90*/  IADD3 R98, P4, R99, R2.reuse, RZ ;  /* 0x0000000263627210 */ /* 0x080fe40007f9e0ff */
[-C--:B------:R-:W-:Y:S01]  /*0ba0*/  LEA.HI.X.SX32 R87, R87, R3.reuse, 0x1, P3 ;  /* 0x0000000357577211 */ /* 0x080fe200018f0eff */
[----:B------:R-:W3:Y:S01]  /*0bb0*/  LDG.E.U8 R36, desc[UR20][R36.64] ;  /* 0x0000001424247981 */ /* 0x000ee2000c1e1100 */
[----:B------:R-:W-:Y:S02]  /*0bc0*/  IADD3 R100, P3, R101, R2, RZ ;  /* 0x0000000265647210 */ /* 0x000fe40007f7e0ff */
[-C--:B------:R-:W-:Y:S01]  /*0bd0*/  LEA.HI.X.SX32 R89, R89, R3.reuse, 0x1, P6 ;  /* 0x0000000359597211 */ /* 0x080fe200030f0eff */
[----:B------:R-:W3:Y:S01]  /*0be0*/  LDG.E.U8 R39, desc[UR20][R38.64] ;  /* 0x0000001426277981 */ /* 0x000ee2000c1e1100 */
[----:B------:R-:W-:-:S02]  /*0bf0*/  LEA.HI.X.SX32 R91, R91, R3, 0x1, P5 ;  /* 0x000000035b5b7211 */ /* 0x000fc400028f0eff */
[-C--:B------:R-:W-:Y:S01]  /*0c00*/  IADD3 R102, P6, R103, R2.reuse, RZ ;  /* 0x0000000267667210 */ /* 0x080fe20007fde0ff */
[----:B------:R-:W3:Y:S01]  /*0c10*/  LDG.E.U8 R40, desc[UR20][R40.64] ;  /* 0x0000001428287981 */ /* 0x000ee2000c1e1100 */
[----:B------:R-:W-:Y:S02]  /*0c20*/  IADD3 R104, P5, R105, R2, RZ ;  /* 0x0000000269687210 */ /* 0x000fe40007fbe0ff */
[-C--:B------:R-:W-:Y:S01]  /*0c30*/  LEA.HI.X.SX32 R93, R93, R3.reuse, 0x1, P2 ;  /* 0x000000035d5d7211 */ /* 0x080fe200010f0eff */
[----:B------:R-:W3:Y:S01]  /*0c40*/  LDG.E.U8 R43, desc[UR20][R42.64] ;  /* 0x000000142a2b7981 */ /* 0x000ee2000c1e1100 */
[-C--:B------:R-:W-:Y:S02]  /*0c50*/  LEA.HI.X.SX32 R95, R95, R3.reuse, 0x1, P1 ;  /* 0x000000035f5f7211 */ /* 0x080fe400008f0eff */
[-C--:B------:R-:W-:Y:S01]  /*0c60*/  LEA.HI.X.SX32 R97, R97, R3.reuse, 0x1, P0 ;  /* 0x0000000361617211 */ /* 0x080fe200000f0eff */
[----:B------:R-:W3:Y:S01]  /*0c70*/  LDG.E.U8 R44, desc[UR20][R44.64] ;  /* 0x000000142c2c7981 */ /* 0x000ee2000c1e1100 */
[----:B------:R-:W-:-:S02]  /*0c80*/  LEA.HI.X.SX32 R99, R99, R3, 0x1, P4 ;  /* 0x0000000363637211 */ /* 0x000fc400020f0eff */
[-C--:B------:R-:W-:Y:S01]  /*0c90*/  IADD3 R106, P2, R107, R2.reuse, RZ ;  /* 0x000000026b6a7210 */ /* 0x080fe20007f5e0ff */
[----:B------:R-:W3:Y:S01]  /*0ca0*/  LDG.E.U8 R47, desc[UR20][R46.64] ;  /* 0x000000142e2f7981 */ /* 0x000ee2000c1e1100 */
[-C--:B------:R-:W-:Y:S02]  /*0cb0*/  IADD3 R110, P1, R109, R2.reuse, RZ ;  /* 0x000000026d6e7210 */ /* 0x080fe40007f3e0ff */
[-C--:B------:R-:W-:Y:S01]  /*0cc0*/  IADD3 R114, P0, R113, R2.reuse, RZ ;  /* 0x0000000271727210 */ /* 0x080fe20007f1e0ff */
[----:B------:R-:W3:Y:S01]  /*0cd0*/  LDG.E.U8 R48, desc[UR20][R48.64] ;  /* 0x0000001430307981 */ /* 0x000ee2000c1e1100 */
[-C--:B------:R-:W-:Y:S02]  /*0ce0*/  IADD3 R116, P4, R117, R2.reuse, RZ ;  /* 0x0000000275747210 */ /* 0x080fe40007f9e0ff */
[----:B------:R-:W-:Y:S01]  /*0cf0*/  LEA.HI.X.SX32 R101, R101, R3, 0x1, P3 ;  /* 0x0000000365657211 */ /* 0x000fe200018f0eff */
[----:B------:R-:W3:Y:S01]  /*0d00*/  LDG.E.U8 R51, desc[UR20][R50.64] ;  /* 0x0000001432337981 */ /* 0x000ee2000c1e1100 */
[----:B------:R-:W-:-:S02]  /*0d10*/  IADD3 R108, P3, R119, R2, RZ ;  /* 0x00000002776c7210 */ /* 0x000fc40007f7e0ff */
[-C--:B------:R-:W-:Y:S01]  /*0d20*/  LEA.HI.X.SX32 R103, R103, R3.reuse, 0x1, P6 ;  /* 0x0000000367677211 */ /* 0x080fe200030f0eff */
[----:B------:R-:W3:Y:S01]  /*0d30*/  LDG.E.U8 R52, desc[UR20][R52.64] ;  /* 0x0000001434347981 */ /* 0x000ee2000c1e1100 */
        /* <DEDUP_REMOVED lines=16> */
[----:B------:R-:W-:Y:S01]  /*0e40*/  LEA.HI.X.SX32 R109, R119, R3, 0x1, P3 ;  /* 0x00000003776d7211 */ /* 0x000fe200018f0eff */
[----:B------:R-:W3:Y:S01]  /*0e50*/  LDG.E.U8 R64, desc[UR20][R64.64] ;  /* 0x0000001440407981 */ /* 0x000ee2000c1e1100 */
[----:B0-----:R-:W-:Y:S02]  /*0e60*/  IADD3 R2, P3, R2, R133, RZ ;  /* 0x0000008502027210 */ /* 0x001fe40007f7e0ff */
[-C--:B------:R-:W-:Y:S01]  /*0e70*/  LEA.HI.X.SX32 R113, R121, R3.reuse, 0x1, P6 ;  /* 0x0000000379717211 */ /* 0x080fe200030f0eff */
[----:B------:R-:W3:Y:S01]  /*0e80*/  LDG.E.U8 R67, desc[UR20][R66.64] ;  /* 0x0000001442437981 */ /* 0x000ee2000c1e1100 */
[-C--:B------:R-:W-:Y:S02]  /*0e90*/  LEA.HI.X.SX32 R119, R123, R3.reuse, 0x1, P5 ;  /* 0x000000037b777211 */ /* 0x080fe400028f0eff */
[-C--:B------:R-:W-:Y:S01]  /*0ea0*/  LEA.HI.X.SX32 R121, R129, R3.reuse, 0x1, P2 ;  /* 0x0000000381797211 */ /* 0x080fe200010f0eff */
[----:B------:R-:W3:Y:S01]  /*0eb0*/  LDG.E.U8 R68, desc[UR20][R68.64] ;  /* 0x0000001444447981 */ /* 0x000ee2000c1e1100 */
[----:B------:R-:W-:-:S02]  /*0ec0*/  LEA.HI.X.SX32 R123, R131, R3, 0x1, P1 ;  /* 0x00000003837b7211 */ /* 0x000fc400008f0eff */
[-C--:B------:R-:W-:Y:S01]  /*0ed0*/  LEA.HI.X.SX32 R125, R125, R3.reuse, 0x1, P0 ;  /* 0x000000037d7d7211 */ /* 0x080fe200000f0eff */
[----:B------:R-:W3:Y:S01]  /*0ee0*/  LDG.E.U8 R71, desc[UR20][R70.64] ;  /* 0x0000001446477981 */ /* 0x000ee2000c1e1100 */
[-C--:B------:R-:W-:Y:S02]  /*0ef0*/  LEA.HI.X.SX32 R127, R127, R3.reuse, 0x1, P4 ;  /* 0x000000037f7f7211 */ /* 0x080fe400020f0eff */
[----:B------:R-:W-:Y:S01]  /*0f00*/  LEA.HI.X.SX32 R3, R133, R3, 0x1, P3 ;  /* 0x0000000385037211 */ /* 0x000fe200018f0eff */
[----:B------:R-:W3:Y:S04]  /*0f10*/  LDG.E.U8 R124, desc[UR20][R124.64] ;  /* 0x000000147c7c7981 */ /* 0x000ee8000c1e1100 */
[----:B------:R-:W3:Y:S04]  /*0f20*/  LDG.E.U8 R127, desc[UR20][R126.64] ;  /* 0x000000147e7f7981 */ /* 0x000ee8000c1e1100 */
[----:B------:R0:W3:Y:S04]  /*0f30*/  LDG.E.U8 R3, desc[UR20][R2.64] ;  /* 0x0000001402037981 */ /* 0x0000e8000c1e1100 */
[----:B------:R-:W3:Y:S04]  /*0f40*/  LDG.E.U8 R72, desc[UR20][R72.64] ;  /* 0x0000001448487981 */ /* 0x000ee8000c1e1100 */
        /* <DEDUP_REMOVED lines=24> */
[----:B------:R-:W3:Y:S01]  /*10d0*/  LDG.E.U8 R123, desc[UR20][R122.64] ;  /* 0x000000147a7b7981 */ /* 0x000ee2000c1e1100 */
[----:B------:R-:W0:Y:S01]  /*10e0*/  S2UR UR4, SR_CgaCtaId ;  /* 0x00000000000479c3 */ /* 0x000e220000008800 */
[----:B-1----:R-:W-:Y:S01]  /*10f0*/  IMAD.SHL.U32 R5, R216, 0x8, RZ ;  /* 0x00000008d8057824 */ /* 0x002fe200078e00ff */
[----:B------:R-:W-:-:S04]  /*1100*/  UMOV UR19, 0x400 ;  /* 0x0000040000137882 */ /* 0x000fc80000000000 */
[----:B------:R-:W-:Y:S02]  /*1110*/  LOP3.LUT R5, R5, 0x30, RZ, 0xc0, !PT ;  /* 0x0000003005057812 */ /* 0x000fe400078ec0ff */
[----:B--2---:R-:W-:-:S03]  /*1120*/  ISETP.GE.AND P0, PT, R217, 0x1, PT ;  /* 0x00000001d900780c */ /* 0x004fc60003f06270 */
[----:B------:R-:W-:-:S05]  /*1130*/  IMAD R5, R0, 0x40, R5 ;  /* 0x0000004000057824 */ /* 0x000fca00078e0205 */
[C---:B------:R-:W-:Y:S01]  /*1140*/  LOP3.LUT R0, R5.reuse, 0x10, RZ, 0x3c, !PT ;  /* 0x0000001005007812 */ /* 0x040fe200078e3cff */
[----:B0-----:R-:W-:Y:S01]  /*1150*/  ULEA UR19, UR4, UR19, 0x18 ;  /* 0x0000001304137291 */ /* 0x001fe2000f8ec03f */
[----:B------:R-:W-:Y:S01]  /*1160*/  LOP3.LUT R2, R5, 0x20, RZ, 0x3c, !PT ;  /* 0x0000002005027812 */ /* 0x000fe200078e3cff */
[----:B------:R-:W-:Y:S01]  /*1170*/  IMAD.MOV.U32 R17, RZ, RZ, 0x3f800000 ;  /* 0x3f800000ff117424 */ /* 0x000fe200078e00ff */
[----:B------:R-:W-:Y:S01]  /*1180*/  CS2R R184, SRZ ;  /* 0x0000000000b87805 */ /* 0x000fe2000001ff00 */
[----:B------:R-:W-:Y:S01]  /*1190*/  IMAD.MOV.U32 R228, RZ, RZ, -0x800000 ;  /* 0xff800000ffe47424 */ /* 0x000fe200078e00ff */
[----:B------:R-:W-:Y:S01]  /*11a0*/  CS2R R186, SRZ ;  /* 0x0000000000ba7805 */ /* 0x000fe2000001ff00 */
[----:B------:R-:W-:Y:S01]  /*11b0*/  IMAD.MOV.U32 R139, RZ, RZ, -0x800000 ;  /* 0xff800000ff8b7424 */ /* 0x000fe200078e00ff */
[----:B------:R-:W-:Y:S01]  /*11c0*/  CS2R R188, SRZ ;  /* 0x0000000000bc7805 */ /* 0x000fe2000001ff00 */
[----:B------:R-:W-:Y:S01]  /*11d0*/  IMAD.MOV.U32 R21, RZ, RZ, 0x3f800000 ;  /* 0x3f800000ff157424 */ /* 0x000fe200078e00ff */
[----:B------:R-:W-:Y:S01]  /*11e0*/  CS2R R190, SRZ ;  /* 0x0000000000be7805 */ /* 0x000fe2000001ff00 */
[----:B------:R-:W-:Y:S01]  /*11f0*/  IMAD.MOV.U32 R22, RZ, RZ, 0x3f800000 ;  /* 0x3f800000ff167424 */ /* 0x000fe200078e00ff */
[----:B------:R-:W-:-:S02]  /*1200*/  CS2R R192, SRZ ;  /* 0x0000000000c07805 */ /* 0x000fc4000001ff00 */
[----:B------:R-:W-:Y:S02]  /*1210*/  CS2R R194, SRZ ;  /* 0x0000000000c27805 */ /* 0x000fe4000001ff00 */
[----:B------:R-:W-:Y:S02]  /*1220*/  CS2R R196, SRZ ;  /* 0x0000000000c47805 */ /* 0x000fe4000001ff00 */
[----:B----4-:R-:W-:Y:S02]  /*1230*/  PRMT R4, R4, 0x3340, R7 ;  /* 0x0000334004047816 */ /* 0x010fe40000000007 */
[----:B-----5:R-:W-:-:S04]  /*1240*/  PRMT R11, R8, 0x3340, R11 ;  /* 0x00003340080b7816 */ /* 0x020fc8000000000b */
[----:B------:R-:W-:Y:S02]  /*1250*/  PRMT R125, R4, 0x5410, R11 ;  /* 0x00005410047d7816 */ /* 0x000fe4000000000b */
[----:B---3--:R-:W-:Y:S02]  /*1260*/  PRMT R12, R12, 0x3340, R15 ;  /* 0x000033400c0c7816 */ /* 0x008fe4000000000f */
[----:B------:R-:W-:-:S04]  /*1270*/  PRMT R19, R16, 0x3340, R19 ;  /* 0x0000334010137816 */ /* 0x000fc80000000013 */
[----:B------:R-:W-:Y:S02]  /*1280*/  PRMT R126, R12, 0x5410, R19 ;  /* 0x000054100c7e7816 */ /* 0x000fe40000000013 */
[----:B------:R-:W-:Y:S02]  /*1290*/  PRMT R20, R20, 0x3340, R23 ;  /* 0x0000334014147816 */ /* 0x000fe40000000017 */
[----:B------:R-:W-:Y:S02]  /*12a0*/  PRMT R27, R24, 0x3340, R27 ;  /* 0x00003340181b7816 */ /* 0x000fe4000000001b */
[----:B------:R-:W-:Y:S02]  /*12b0*/  PRMT R28, R28, 0x3340, R31 ;  /* 0x000033401c1c7816 */ /* 0x000fe4000000001f */
[----:B------:R-:W-:-:S04]  /*12c0*/  PRMT R35, R32, 0x3340, R35 ;  /* 0x0000334020237816 */ /* 0x000fc80000000023 */
        /* <DEDUP_REMOVED lines=14> */
[----:B------:R-:W-:Y:S02]  /*13b0*/  PRMT R124, R124, 0x3340, R127 ;  /* 0x000033407c7c7816 */ /* 0x000fe4000000007f */
[----:B------:R-:W-:Y:S02]  /*13c0*/  PRMT R3, R128, 0x3340, R3 ;  /* 0x0000334080037816 */ /* 0x000fe40000000003 */
[----:B------:R-:W-:Y:S02]  /*13d0*/  PRMT R127, R20, 0x5410, R27 ;  /* 0x00005410147f7816 */ /* 0x000fe4000000001b */
[----:B------:R-:W-:-:S02]  /*13e0*/  PRMT R124, R3, 0x5410, R124 ;  /* 0x00005410037c7816 */ /* 0x000fc4000000007c */
[----:B------:R-:W-:-:S03]  /*13f0*/  PRMT R72, R72, 0x3340, R75 ;  /* 0x0000334048487816 */ /* 0x000fc6000000004b */
[----:B------:R0:W-:Y:S01]  /*1400*/  STS.128 [R5+UR19], R124 ;  /* 0x0000007c05007988 */ /* 0x0001e20008000c13 */
[----:B------:R-:W-:Y:S02]  /*1410*/  PRMT R61, R61, 0x5410, R72 ;  /* 0x000054103d3d7816 */ /* 0x000fe40000000048 */
[----:B------:R-:W-:Y:S02]  /*1420*/  PRMT R62, R76, 0x3340, R79 ;  /* 0x000033404c3e7816 */ /* 0x000fe4000000004f */
[----:B------:R-:W-:Y:S02]  /*1430*/  PRMT R83, R80, 0x3340, R83 ;  /* 0x0000334050537816 */ /* 0x000fe40000000053 */
[----:B0-----:R-:W-:Y:S02]  /*1440*/  LOP3.LUT R5, R5, 0x30, RZ, 0x3c, !PT ;  /* 0x0000003005057812 */ /* 0x001fe400078e3cff */
[----:B------:R-:W-:Y:S02]  /*1450*/  PRMT R62, R62, 0x5410, R83 ;  /* 0x000054103e3e7816 */ /* 0x000fe40000000053 */
[----:B------:R-:W-:-:S02]  /*1460*/  PRMT R63, R84, 0x3340, R87 ;  /* 0x00003340543f7816 */ /* 0x000fc40000000057 */
[----:B------:R-:W-:-:S04]  /*1470*/  PRMT R88, R88, 0x3340, R91 ;  /* 0x0000334058587816 */ /* 0x000fc8000000005b */
[----:B------:R-:W-:Y:S02]  /*1480*/  PRMT R63, R63, 0x5410, R88 ;  /* 0x000054103f3f7816 */ /* 0x000fe40000000058 */
[----:B------:R-:W-:Y:S01]  /*1490*/  PRMT R92, R92, 0x3340, R95 ;  /* 0x000033405c5c7816 */ /* 0x000fe2000000005f */
[----:B------:R0:W-:Y:S01]  /*14a0*/  STS.128 [R0+UR19], R28 ;  /* 0x0000001c00007988 */ /* 0x0001e20008000c13 */
        /* <DEDUP_REMOVED lines=10> */
[----:B------:R-:W-:Y:S01]  /*1550*/  PRMT R95, R95, 0x5410, R120 ;  /* 0x000054105f5f7816 */ /* 0x000fe20000000078 */
[----:B------:R0:W-:Y:S01]  /*1560*/  STS.128 [R2+UR19], R60 ;  /* 0x0000003c02007988 */ /* 0x0001e20008000c13 */
[----:B------:R-:W-:-:S03]  /*1570*/  IMAD.MOV.U32 R123, RZ, RZ, -0x800000 ;  /* 0xff800000ff7b7424 */ /* 0x000fc600078e00ff */
[----:B------:R0:W-:Y:S01]  /*1580*/  STS.128 [R5+UR19], R92 ;  /* 0x0000005c05007988 */ /* 0x0001e20008000c13 */
[----:B------:R-:W-:Y:S01]  /*1590*/  MOV R3, 0xff800000 ;  /* 0xff80000000037802 */ /* 0x000fe20000000f00 */
[----:B------:R-:W-:Y:S01]  /*15a0*/  IMAD.MOV.U32 R19, RZ, RZ, 0x3f800000 ;  /* 0x3f800000ff137424 */ /* 0x000fe200078e00ff */
[----:B------:R-:W-:Y:S02]  /*15b0*/  CS2R R198, SRZ ;  /* 0x0000000000c67805 */ /* 0x000fe4000001ff00 */
[----:B------:R-:W-:Y:S02]  /*15c0*/  CS2R R200, SRZ ;  /* 0x0000000000c87805 */ /* 0x000fe4000001ff00 */
[----:B------:R-:W-:Y:S02]  /*15d0*/  CS2R R202, SRZ ;  /* 0x0000000000ca7805 */ /* 0x000fe4000001ff00 */
[----:B------:R-:W-:Y:S02]  /*15e0*/  CS2R R204, SRZ ;  /* 0x0000000000cc7805 */ /* 0x000fe4000001ff00 */
[----:B------:R-:W-:-:S02]  /*15f0*/  CS2R R206, SRZ ;  /* 0x0000000000ce7805 */ /* 0x000fc4000001ff00 */
[----:B------:R-:W-:Y:S02]  /*1600*/  CS2R R208, SRZ ;  /* 0x0000000000d07805 */ /* 0x000fe4000001ff00 */
        /* <DEDUP_REMOVED lines=18> */
[----:B------:R-:W-:Y:S01]  /*1730*/  CS2R R182, SRZ ;  /* 0x0000000000b67805 */ /* 0x000fe2000001ff00 */
[----:B0-----:R-:W-:Y:S06]  /*1740*/  @!P0 BRA `(.L_x_0) ;  /* 0x0000007400788947 */ /* 0x001fec0003800000 */
[----:B------:R-:W0:Y:S01]  /*1750*/  LDC.64 R8, c[0x0][0x220] ;  /* 0x00008800ff087b82 */ /* 0x000e220000000a00 */
[C---:B------:R-:W-:Y:S01]  /*1760*/  LOP3.LUT R2, R216.reuse, 0x7f, RZ, 0xc0, !PT ;  /* 0x0000007fd8027812 */ /* 0x040fe200078ec0ff */
[----:B------:R-:W-:Y:S01]  /*1770*/  ULDC.64 UR16, c[0x0][0x260] ;  /* 0x0000980000107ab9 */ /* 0x000fe20000000a00 */
[----:B------:R-:W-:Y:S01]  /*1780*/  LOP3.LUT R0, R216, 0x3f, RZ, 0xc0, !PT ;  /* 0x0000003fd8007812 */ /* 0x000fe200078ec0ff */
[----:B------:R-:W-:Y:S01]  /*1790*/  UIMAD UR16, UR18, UR16, URZ ;  /* 0x00000010121072a4 */ /* 0x000fe2000f8e023f */
[--C-:B------:R-:W-:Y:S01]  /*17a0*/  SHF.R.U32.HI R4, RZ, 0x5, R216.reuse ;  /* 0x00000005ff047819 */ /* 0x100fe200000116d8 */
[----:B------:R-:W-:Y:S01]  /*17b0*/  ULDC UR4, c[0x0][0x258] ;  /* 0x0000960000047ab9 */ /* 0x000fe20000000800 */
[----:B------:R-:W-:Y:S01]  /*17c0*/  IMAD R5, R2, UR17, RZ ;  /* 0x0000001102057c24 */ /* 0x000fe2000f8e02ff */
[----:B------:R-:W1:Y:S01]  /*17d0*/  LDC.64 R220, c[0x0][0x250] ;  /* 0x00009400ffdc7b82 */ /* 0x000e620000000a00 */
[----:B------:R-:W-:Y:S01]  /*17e0*/  IMAD R3, R0, UR4, RZ ;  /* 0x0000000400037c24 */ /* 0x000fe2000f8e02ff */
[----:B------:R-:W-:Y:S01]  /*17f0*/  USHF.R.S32.HI UR4, URZ, 0x1f, UR16 ;  /* 0x0000001f3f047899 */ /* 0x000fe20008011410 */
[----:B------:R-:W-:Y:S01]  /*1800*/  SHF.R.U32.HI R2, RZ, 0x6, R216 ;  /* 0x00000006ff027819 */ /* 0x000fe200000116d8 */
[----:B------:R-:W-:Y:S01]  /*1810*/  ULDC.64 UR6, c[0x0][0x218] ;  /* 0x0000860000067ab9 */ /* 0x000fe20000000a00 */
[----:B------:R-:W-:Y:S01]  /*1820*/  SHF.R.S32.HI R0, RZ, 0x1f, R5 ;  /* 0x0000001fff007819 */ /* 0x000fe20000011405 */
[----:B------:R-:W-:Y:S01]  /*1830*/  UMOV UR5, URZ ;  /* 0x0000003f00057c82 */ /* 0x000fe20008000000 */
[C---:B------:R-:W-:Y:S01]  /*1840*/  LEA.HI R6, R216.reuse, 0x1c, RZ, 0x1a ;  /* 0x0000001cd8067811 */ /* 0x040fe200078fd0ff */
[----:B------:R-:W2:Y:S01]  /*1850*/  LDC R26, c[0x0][0x268] ;  /* 0x00009a00ff1a7b82 */ /* 0x000ea20000000800 */
[----:B------:R-:W-:Y:S01]  /*1860*/  LEA.HI R10, R216, 0x3c, RZ, 0x1a ;  /* 0x0000003cd80a7811 */ /* 0x000fe200078fd0ff */
[----:B------:R-:W-:Y:S01]  /*1870*/  UMOV UR10, 0xfffffffe ;  /* 0xfffffffe000a7882 */ /* 0x000fe20000000000 */
[----:B------:R-:W-:Y:S01]  /*1880*/  SHF.R.S32.HI R7, RZ, 0x1f, R3 ;  /* 0x0000001fff077819 */ /* 0x000fe20000011403 */
[----:B------:R-:W-:Y:S01]  /*1890*/  UMOV UR11, 0x7fffffdf ;  /* 0x7fffffdf000b7882 */ /* 0x000fe20000000000 */
[----:B------:R-:W-:-:S02]  /*18a0*/  SGXT.U32 R2, R2, 0x2 ;  /* 0x000000020202781a */ /* 0x000fc40000000000 */
[----:B------:R-:W-:Y:S02]  /*18b0*/  CS2R R184, SRZ ;  /* 0x0000000000b87805 */ /* 0x000fe4000001ff00 */
[----:B------:R-:W-:Y:S02]  /*18c0*/  LEA.HI R12, R216, 0x4c, RZ, 0x1a ;  /* 0x0000004cd80c7811 */ /* 0x000fe400078fd0ff */
[----:B------:R-:W-:Y:S02]  /*18d0*/  CS2R R186, SRZ ;  /* 0x0000000000ba7805 */ /* 0x000fe4000001ff00 */
[----:B0-----:R-:W-:Y:S02]  /*18e0*/  IADD3 R22, P2, P3, R5, UR16, R8 ;  /* 0x0000001005167c10 */ /* 0x001fe4000fb5e008 */
[----:B------:R-:W-:Y:S02]  /*18f0*/  CS2R R188, SRZ ;  /* 0x0000000000bc7805 */ /* 0x000fe4000001ff00 */
[----:B------:R-:W-:-:S02]  /*1900*/  R2UR UR16, R4 ;  /* 0x00000000041072ca */ /* 0x000fc400000e0000 */
[----:B------:R-:W-:Y:S02]  /*1910*/  CS2R R190, SRZ ;  /* 0x0000000000be7805 */ /* 0x000fe4000001ff00 */
[----:B------:R-:W-:Y:S02]  /*1920*/  IADD3.X R24, R0, UR4, R9, P2, P3 ;  /* 0x0000000400187c10 */ /* 0x000fe400097e6409 */
[----:B------:R-:W-:Y:S02]  /*1930*/  CS2R R192, SRZ ;  /* 0x0000000000c07805 */ /* 0x000fe4000001ff00 */
[----:B------:R-:W-:Y:S01]  /*1940*/  SHF.R.U32.HI R0, RZ, 0x7, R216 ;  /* 0x00000007ff007819 */ /* 0x000fe200000116d8 */
[----:B-1----:R-:W-:Y:S01]  /*1950*/  IMAD R220, R220, UR18, RZ ;  /* 0x00000012dcdc7c24 */ /* 0x002fe2000f8e02ff */
[----:B------:R-:W-:Y:S01]  /*1960*/  LEA.HI R4, R216, 0xc, RZ, 0x1a ;  /* 0x0000000cd8047811 */ /* 0x000fe200078fd0ff */
[-C--:B------:R-:W-:Y:S01]  /*1970*/  IMAD R6, R6, R221.reuse, RZ ;  /* 0x000000dd06067224 */ /* 0x080fe200078e02ff */
[----:B------:R-:W-:Y:S01]  /*1980*/  SGXT.U32 R0, R0, 0x1 ;  /* 0x000000010000781a */ /* 0x000fe20000000000 */
[-C--:B------:R-:W-:Y:S01]  /*1990*/  IMAD R10, R10, R221.reuse, RZ ;  /* 0x000000dd0a0a7224 */ /* 0x080fe200078e02ff */
[----:B------:R-:W-:Y:S01]  /*19a0*/  LEA.HI R8, R216, 0x2c, RZ, 0x1a ;  /* 0x0000002cd8087811 */ /* 0x000fe200078fd0ff */
[-C--:B------:R-:W-:Y:S01]  /*19b0*/  IMAD R4, R4, R221.reuse, RZ ;  /* 0x000000dd04047224 */ /* 0x080fe200078e02ff */
[--C-:B------:R-:W-:Y:S01]  /*19c0*/  IADD3 R23, P0, P1, R3, UR6, R220.reuse ;  /* 0x0000000603177c10 */ /* 0x100fe2000f91e0dc */
[----:B--2---:R-:W-:Y:S01]  /*19d0*/  IMAD R3, R0, R26, RZ ;  /* 0x0000001a00037224 */ /* 0x004fe200078e02ff */
[----:B------:R-:W-:Y:S01]  /*19e0*/  SHF.R.S32.HI R220, RZ, 0x1f, R220 ;  /* 0x0000001fffdc7819 */ /* 0x000fe200000114dc */
[----:B------:R-:W-:Y:S01]  /*19f0*/  IMAD R8, R8, R221, RZ ;  /* 0x000000dd08087224 */ /* 0x000fe200078e02ff */
[----:B------:R-:W-:Y:S01]  /*1a00*/  IADD3 R0, P6, R4, R23, RZ ;  /* 0x0000001704007210 */ /* 0x000fe20007fde0ff */
[-C--:B------:R-:W-:Y:S01]  /*1a10*/  IMAD R2, R2, R221.reuse, RZ ;  /* 0x000000dd02027224 */ /* 0x080fe200078e02ff */
[----:B------:R-:W-:Y:S01]  /*1a20*/  LEA.HI R14, R216, 0x5c, RZ, 0x1a ;  /* 0x0000005cd80e7811 */ /* 0x000fe200078fd0ff */
[-C--:B------:R-:W-:Y:S01]  /*1a30*/  IMAD R12, R12, R221.reuse, RZ ;  /* 0x000000dd0c0c7224 */ /* 0x080fe200078e02ff */
[----:B------:R-:W-:Y:S01]  /*1a40*/  IADD3.X R25, R7, UR7, R220, P0, P1 ;  /* 0x0000000707197c10 */ /* 0x000fe200087e24dc */
[----:B------:R0:W-:Y:S01]  /*1a50*/  STL [R1], R0 ;  /* 0x0000000001007387 */ /* 0x0001e20000100800 */
[----:B------:R-:W-:Y:S01]  /*1a60*/  LEA.HI R16, R216, 0x6c, RZ, 0x1a ;  /* 0x0000006cd8107811 */ /* 0x000fe200078fd0ff */
[----:B------:R-:W-:Y:S01]  /*1a70*/  IMAD R14, R14, R221, RZ ;  /* 0x000000dd0e0e7224 */ /* 0x000fe200078e02ff */
[----:B------:R-:W-:Y:S01]  /*1a80*/  LEA.HI R18, R216, 0x7c, RZ, 0x1a ;  /* 0x0000007cd8127811 */ /* 0x000fe200078fd0ff */
[C---:B------:R-:W-:Y:S01]  /*1a90*/  IMAD R248, R221.reuse, 0x4, R2 ;  /* 0x00000004ddf87824 */ /* 0x040fe200078e0202 */
[----:B------:R-:W-:Y:S01]  /*1aa0*/  IADD3 R5, P0, R6, R23, RZ ;  /* 0x0000001706057210 */ /* 0x000fe20007f1e0ff */
[----:B------:R-:W-:Y:S01]  /*1ab0*/  IMAD R16, R16, R221, RZ ;  /* 0x000000dd10107224 */ /* 0x000fe200078e02ff */
[----:B------:R-:W-:Y:S01]  /*1ac0*/  IADD3 R7, P1, R8, R23, RZ ;  /* 0x0000001708077210 */ /* 0x000fe20007f3e0ff */
[----:B------:R-:W-:Y:S01]  /*1ad0*/  IMAD R18, R18, R221, RZ ;  /* 0x000000dd12127224 */ /* 0x000fe200078e02ff */
[-C--:B------:R-:W-:Y:S01]  /*1ae0*/  IADD3 R247, P5, R2, R23.reuse, RZ ;  /* 0x0000001702f77210 */ /* 0x080fe20007fbe0ff */
[----:B------:R1:W-:Y:S01]  /*1af0*/  STL [R1+0x20], R5 ;  /* 0x0000200501007387 */ /* 0x0003e20000100800 */
[----:B0-----:R-:W-:Y:S01]  /*1b00*/  IADD3 R0, P2, R10, R23, RZ ;  /* 0x000000170a007210 */ /* 0x001fe20007f5e0ff */
[----:B------:R-:W-:Y:S01]  /*1b10*/  IMAD R250, R221, 0x4, R248 ;  /* 0x00000004ddfa7824 */ /* 0x000fe200078e02f8 */
[----:B------:R-:W-:Y:S01]  /*1b20*/  LEA.HI.X.SX32 R246, R2, R25, 0x1, P5 ;  /* 0x0000001902f67211 */ /* 0x000fe200028f0eff */
[----:B------:R0:W-:Y:S01]  /*1b30*/  STL [R1+0x40], R7 ;  /* 0x0000400701007387 */ /* 0x0001e20000100800 */
[----:B------:R-:W-:Y:S01]  /*1b40*/  IADD3 R2, P5, R16, R23, RZ ;  /* 0x0000001710027210 */ /* 0x000fe20007fbe0ff */
[----:B------:R-:W-:Y:S01]  /*1b50*/  UIADD3 UR6, UR19, 0x4000, URZ ;  /* 0x0000400013067890 */ /* 0x000fe2000fffe03f */
[----:B------:R-:W-:Y:S01]  /*1b60*/  LEA.HI.X.SX32 R252, R4, R25, 0x1, P6 ;  /* 0x0000001904fc7211 */ /* 0x000fe200030f0eff */
[----:B------:R2:W-:Y:S01]  /*1b70*/  STL [R1+0x60], R0 ;  /* 0x0000600001007387 */ /* 0x0005e20000100800 */
[-C--:B------:R-:W-:Y:S01]  /*1b80*/  IADD3 R4, P6, R18, R23.reuse, RZ ;  /* 0x0000001712047210 */ /* 0x080fe20007fde0ff */
[----:B------:R-:W-:Y:S01]  /*1b90*/  USHF.R.U32.HI UR6, URZ, 0x4, UR6 ;  /* 0x000000043f067899 */ /* 0x000fe20008011606 */
[----:B-1----:R-:W-:-:S02]  /*1ba0*/  IADD3 R5, P3, R12, R23, RZ ;  /* 0x000000170c057210 */ /* 0x002fc40007f7e0ff */
[----:B------:R-:W-:Y:S02]  /*1bb0*/  CS2R R194, SRZ ;  /* 0x0000000000c27805 */ /* 0x000fe4000001ff00 */
[----:B------:R-:W-:Y:S02]  /*1bc0*/  CS2R R196, SRZ ;  /* 0x0000000000c47805 */ /* 0x000fe4000001ff00 */
[-C--:B0-----:R-:W-:Y:S01]  /*1bd0*/  LEA.HI.X.SX32 R7, R8, R25.reuse, 0x1, P1 ;  /* 0x0000001908077211 */ /* 0x081fe200008f0eff */
[----:B------:R-:W-:Y:S01]  /*1be0*/  USGXT.U32 UR6, UR6, 0xe ;  /* 0x0000000e0606789a */ /* 0x000fe20008000000 */
[----:B------:R0:W-:Y:S01]  /*1bf0*/  STL [R1+0x80], R5 ;  /* 0x0000800501007387 */ /* 0x0001e20000100800 */
[----:B------:R-:W-:Y:S02]  /*1c00*/  LEA.HI.X.SX32 R8, R12, R25, 0x1, P3 ;  /* 0x000000190c087211 */ /* 0x000fe400018f0eff */
[----:B------:R-:W-:Y:S02]  /*1c10*/  CS2R R198, SRZ ;  /* 0x0000000000c67805 */ /* 0x000fe4000001ff00 */
[-C--:B--2---:R-:W-:Y:S01]  /*1c20*/  IADD3 R0, P4, R14, R23.reuse, RZ ;  /* 0x000000170e007210 */ /* 0x084fe20007f9e0ff */
[----:B------:R-:W-:Y:S01]  /*1c30*/  UIADD3 UR30, UP0, UR6, 0x2, URZ ;  /* 0x00000002061e7890 */ /* 0x000fe2000ff1e03f */
[----:B------:R-:W-:-:S02]  /*1c40*/  IADD3 R249, P1, R248, R23, RZ ;  /* 0x00000017f8f97210 */ /* 0x000fc40007f3e0ff */
[----:B------:R-:W-:Y:S02]  /*1c50*/  CS2R R200, SRZ ;  /* 0x0000000000c87805 */ /* 0x000fe4000001ff00 */
[----:B------:R-:W-:Y:S01]  /*1c60*/  CS2R R202, SRZ ;  /* 0x0000000000ca7805 */ /* 0x000fe2000001ff00 */
[----:B------:R1:W-:Y:S01]  /*1c70*/  STL [R1+0xa0], R0 ;  /* 0x0000a00001007387 */ /* 0x0003e20000100800 */
[----:B------:R-:W-:Y:S01]  /*1c80*/  LEA.HI.X.SX32 R248, R248, R25, 0x1, P1 ;  /* 0x00000019f8f87211 */ /* 0x000fe200008f0eff */
[----:B0-----:R-:W-:Y:S01]  /*1c90*/  IMAD R5, R26, 0x2, R3 ;  /* 0x000000021a057824 */ /* 0x001fe200078e0203 */
[----:B------:R-:W-:Y:S01]  /*1ca0*/  UIADD3.X UR31, UR5, 0x40000040, URZ, UP0, !UPT ;  /* 0x40000040051f7890 */ /* 0x000fe200087fe43f */
[----:B------:R0:W-:Y:S01]  /*1cb0*/  STL [R1+0xc0], R2 ;  /* 0x0000c00201007387 */ /* 0x0001e20000100800 */
[----:B------:R-:W-:Y:S02]  /*1cc0*/  CS2R R204, SRZ ;  /* 0x0000000000cc7805 */ /* 0x000fe4000001ff00 */
[----:B------:R-:W-:-:S02]  /*1cd0*/  CS2R R206, SRZ ;  /* 0x0000000000ce7805 */ /* 0x000fc4000001ff00 */
[----:B------:R-:W-:Y:S01]  /*1ce0*/  CS2R R208, SRZ ;  /* 0x0000000000d07805 */ /* 0x000fe2000001ff00 */
[----:B------:R2:W-:Y:S01]  /*1cf0*/  STL [R1+0xe0], R4 ;  /* 0x0000e00401007387 */ /* 0x0005e20000100800 */
[----:B------:R-:W-:Y:S01]  /*1d00*/  CS2R R210, SRZ ;  /* 0x0000000000d27805 */ /* 0x000fe2000001ff00 */
[C---:B-1----:R-:W-:Y:S01]  /*1d10*/  IMAD R0, R221.reuse, 0x8, R250 ;  /* 0x00000008dd007824 */ /* 0x042fe200078e02fa */
[----:B------:R-:W-:Y:S02]  /*1d20*/  CS2R R212, SRZ ;  /* 0x0000000000d47805 */ /* 0x000fe4000001ff00 */
[----:B------:R-:W-:Y:S02]  /*1d30*/  CS2R R214, SRZ ;  /* 0x0000000000d67805 */ /* 0x000fe4000001ff00 */
[----:B------:R-:W-:Y:S01]  /*1d40*/  CS2R R152, SRZ ;  /* 0x0000000000987805 */ /* 0x000fe2000001ff00 */
[----:B0-----:R-:W-:Y:S01]  /*1d50*/  IMAD R2, R221, 0x4, R0 ;  /* 0x00000004dd027824 */ /* 0x001fe200078e0200 */
[----:B------:R-:W-:-:S02]  /*1d60*/  IADD3 R13, P1, R0, R23, RZ ;  /* 0x00000017000d7210 */ /* 0x000fc40007f3e0ff */
[----:B------:R-:W-:Y:S02]  /*1d70*/  CS2R R154, SRZ ;  /* 0x00000000009a7805 */ /* 0x000fe4000001ff00 */
[----:B------:R-:W-:Y:S02]  /*1d80*/  CS2R R156, SRZ ;  /* 0x00000000009c7805 */ /* 0x000fe4000001ff00 */
[----:B--2---:R-:W-:Y:S02]  /*1d90*/  LEA.HI.X.SX32 R4, R6, R25, 0x1, P0 ;  /* 0x0000001906047211 */ /* 0x004fe400000f0eff */
[----:B------:R-:W-:Y:S02]  /*1da0*/  CS2R R158, SRZ ;  /* 0x00000000009e7805 */ /* 0x000fe4000001ff00 */
[----:B------:R-:W-:Y:S02]  /*1db0*/  IADD3 R6, P0, R3, R22, RZ ;  /* 0x0000001603067210 */ /* 0x000fe40007f1e0ff */
[----:B------:R-:W-:-:S02]  /*1dc0*/  CS2R R160, SRZ ;  /* 0x0000000000a07805 */ /* 0x000fc4000001ff00 */
[----:B------:R-:W-:Y:S01]  /*1dd0*/  CS2R R162, SRZ ;  /* 0x0000000000a27805 */ /* 0x000fe2000001ff00 */
[----:B------:R0:W-:Y:S01]  /*1de0*/  STL [R1+0x1c], R4 ;  /* 0x00001c0401007387 */ /* 0x0001e20000100800 */
[----:B------:R-:W-:Y:S02]  /*1df0*/  LEA.HI.X.SX32 R3, R3, R24, 0x1, P0 ;  /* 0x0000001803037211 */ /* 0x000fe400000f0eff */
[----:B------:R-:W-:Y:S02]  /*1e00*/  CS2R R164, SRZ ;  /* 0x0000000000a47805 */ /* 0x000fe4000001ff00 */
[----:B------:R-:W-:Y:S01]  /*1e10*/  CS2R R166, SRZ ;  /* 0x0000000000a67805 */ /* 0x000fe2000001ff00 */
[----:B------:R1:W-:Y:S01]  /*1e20*/  STL [R1+0xe8], R6 ;  /* 0x0000e80601007387 */ /* 0x0003e20000100800 */
[----:B------:R-:W-:Y:S02]  /*1e30*/  CS2R R168, SRZ ;  /* 0x0000000000a87805 */ /* 0x000fe4000001ff00 */
[----:B------:R-:W-:-:S02]  /*1e40*/  CS2R R170, SRZ ;  /* 0x0000000000aa7805 */ /* 0x000fc4000001ff00 */
[----:B------:R-:W-:Y:S01]  /*1e50*/  CS2R R172, SRZ ;  /* 0x0000000000ac7805 */ /* 0x000fe2000001ff00 */
[----:B------:R2:W-:Y:S01]  /*1e60*/  STL [R1+0x3c], R7 ;  /* 0x00003c0701007387 */ /* 0x0005e20000100800 */
[----:B------:R-:W-:Y:S02]  /*1e70*/  CS2R R174, SRZ ;  /* 0x0000000000ae7805 */ /* 0x000fe4000001ff00 */
[----:B0-----:R-:W-:Y:S02]  /*1e80*/  LEA R4, R221, R2, 0x2 ;  /* 0x00000002dd047211 */ /* 0x001fe400078e10ff */
[----:B------:R-:W-:Y:S01]  /*1e90*/  CS2R R176, SRZ ;  /* 0x0000000000b07805 */ /* 0x000fe2000001ff00 */
[----:B------:R-:W-:Y:S01]  /*1ea0*/  UMOV UR7, URZ ;  /* 0x0000003f00077c82 */ /* 0x000fe20008000000 */
[----:B------:R-:W-:Y:S02]  /*1eb0*/  CS2R R178, SRZ ;  /* 0x0000000000b27805 */ /* 0x000fe4000001ff00 */
[----:B-1----:R-:W-:-:S02]  /*1ec0*/  LEA.HI.X.SX32 R6, R10, R25, 0x1, P2 ;  /* 0x000000190a067211 */ /* 0x002fc400010f0eff */
[----:B------:R-:W-:Y:S02]  /*1ed0*/  CS2R R180, SRZ ;  /* 0x0000000000b47805 */ /* 0x000fe4000001ff00 */
[----:B------:R-:W-:Y:S02]  /*1ee0*/  IADD3 R251, P2, R250, R23, RZ ;  /* 0x00000017fafb7210 */ /* 0x000fe40007f5e0ff */
[----:B------:R-:W-:Y:S02]  /*1ef0*/  CS2R R182, SRZ ;  /* 0x0000000000b67805 */ /* 0x000fe4000001ff00 */
[-C--:B--2---:R-:W-:Y:S01]  /*1f00*/  LEA.HI.X.SX32 R7, R14, R25.reuse, 0x1, P4 ;  /* 0x000000190e077211 */ /* 0x084fe200020f0eff */
[----:B------:R0:W-:Y:S01]  /*1f10*/  STL [R1+0x5c], R6 ;  /* 0x00005c0601007387 */ /* 0x0001e20000100800 */
[-C--:B------:R-:W-:Y:S01]  /*1f20*/  LEA.HI.X.SX32 R250, R250, R25.reuse, 0x1, P2 ;  /* 0x00000019fafa7211 */ /* 0x080fe200010f0eff */
[----:B------:R-:W-:Y:S01]  /*1f30*/  UIADD3.64 UR10, UR6, -UR10, URZ ;  /* 0x8000000a060a7297 */ /* 0x000fe2000fffe03f */
[----:B------:R-:W-:Y:S01]  /*1f40*/  LEA.HI.X.SX32 R14, R0, R25, 0x1, P1 ;  /* 0x00000019000e7211 */ /* 0x000fe200008f0eff */
[----:B------:R1:W-:Y:S01]  /*1f50*/  STL [R1+0x7c], R8 ;  /* 0x00007c0801007387 */ /* 0x0003e20000100800 */
[----:B------:R-:W-:Y:S01]  /*1f60*/  UMOV UR4, URZ ;  /* 0x0000003f00047c82 */ /* 0x000fe20008000000 */
[----:B------:R-:W-:-:S02]  /*1f70*/  UIADD3.64 UR26, UR30, 0x2, URZ ;  /* 0x000000021e1a7897 */ /* 0x000fc4000fffe03f */
[----:B------:R2:W-:Y:S01]  /*1f80*/  STL [R1+0x9c], R7 ;  /* 0x00009c0701007387 */ /* 0x0005e20000100800 */
[----:B------:R-:W-:Y:S01]  /*1f90*/  UIADD3.64 UR22, UR30, 0x4, URZ ;  /* 0x000000041e167897 */ /* 0x000fe2000fffe03f */
[C---:B0-----:R-:W-:Y:S01]  /*1fa0*/  IMAD R6, R221.reuse, 0x8, R4 ;  /* 0x00000008dd067824 */ /* 0x041fe200078e0204 */
[----:B------:R-:W-:Y:S01]  /*1fb0*/  ULDC UR7, c[0x0][0x238] ;  /* 0x00008e0000077ab9 */ /* 0x000fe20000000800 */
[----:B------:R-:W-:Y:S01]  /*1fc0*/  UMOV UR14, UR6 ;  /* 0x00000006000e7c82 */ /* 0x000fe20008000000 */
[----:B------:R-:W-:Y:S01]  /*1fd0*/  UMOV UR15, 0x80000020 ;  /* 0x80000020000f7882 */ /* 0x000fe20000000000 */
[-C--:B-1----:R-:W-:Y:S01]  /*1fe0*/  LEA.HI.X.SX32 R8, R16, R25.reuse, 0x1, P5 ;  /* 0x0000001910087211 */ /* 0x082fe200028f0eff */
[----:B------:R-:W-:Y:S01]  /*1ff0*/  UMOV UR34, UR6 ;  /* 0x0000000600227c82 */ /* 0x000fe20008000000 */
[----:B------:R-:W-:Y:S01]  /*2000*/  UMOV UR35, 0x40000040 ;  /* 0x4000004000237882 */ /* 0x000fe20000000000 */
[----:B--2---:R-:W-:Y:S02]  /*2010*/  LEA.HI.X.SX32 R7, R18, R25, 0x1, P6 ;  /* 0x0000001912077211 */ /* 0x004fe400030f0eff */
[----:B------:R0:W-:Y:S04]  /*2020*/  STL [R1+0xbc], R8 ;  /* 0x0000bc0801007387 */ /* 0x0001e80000100800 */
[----:B------:R1:W-:Y:S04]  /*2030*/  STL [R1+0xdc], R7 ;  /* 0x0000dc0701007387 */ /* 0x0003e80000100800 */
[----:B------:R2:W-:Y:S01]  /*2040*/  STL [R1+0x8], R13 ;  /* 0x0000080d01007387 */ /* 0x0005e20000100800 */
[----:B0-----:R-:W-:-:S04]  /*2050*/  IMAD R8, R221, 0x4, R6 ;  /* 0x00000004dd087824 */ /* 0x001fc800078e0206 */
[C---:B------:R-:W-:Y:S02]  /*2060*/  IMAD R10, R221.reuse, 0x4, R8 ;  /* 0x00000004dd0a7824 */ /* 0x040fe400078e0208 */
[----:B-1----:R-:W-:Y:S01]  /*2070*/  IMAD R7, R26, 0x2, R5 ;  /* 0x000000021a077824 */ /* 0x002fe200078e0205 */
[----:B--2---:R-:W-:Y:S01]  /*2080*/  IADD3 R13, P2, R2, R23, RZ ;  /* 0x00000017020d7210 */ /* 0x004fe20007f5e0ff */
[C---:B------:R-:W-:Y:S02]  /*2090*/  IMAD R12, R221.reuse, 0x8, R10 ;  /* 0x00000008dd0c7824 */ /* 0x040fe400078e020a */
[----:B------:R-:W-:Y:S01]  /*20a0*/  IMAD R9, R26, 0x2, R7 ;  /* 0x000000021a097824 */ /* 0x000fe200078e0207 */
[----:B------:R-:W-:Y:S01]  /*20b0*/  LEA.HI.X.SX32 R15, R2, R25, 0x1, P2 ;  /* 0x00000019020f7211 */ /* 0x000fe200010f0eff */
[----:B------:R0:W-:Y:S01]  /*20c0*/  STL [R1+0x10], R13 ;  /* 0x0000100d01007387 */ /* 0x0001e20000100800 */
[----:B------:R-:W-:Y:S01]  /*20d0*/  IADD3 R16, P2, R6, R23, RZ ;  /* 0x0000001706107210 */ /* 0x000fe20007f5e0ff */
[----:B------:R-:W-:-:S02]  /*20e0*/  IMAD R0, R221, 0x4, R12 ;  /* 0x00000004dd007824 */ /* 0x000fc400078e020c */
[----:B------:R1:W-:Y:S01]  /*20f0*/  STL [R1+0x4], R14 ;  /* 0x0000040e01007387 */ /* 0x0003e20000100800 */
[----:B------:R-:W-:Y:S01]  /*2100*/  LEA.HI.X.SX32 R17, R6, R25, 0x1, P2 ;  /* 0x0000001906117211 */ /* 0x000fe200010f0eff */
[----:B------:R-:W-:Y:S01]  /*2110*/  IMAD R2, R221, 0x4, R0 ;  /* 0x00000004dd027824 */ /* 0x000fe200078e0200 */
[----:B------:R-:W-:Y:S01]  /*2120*/  IADD3 R18, P2, R10, R23, RZ ;  /* 0x000000170a127210 */ /* 0x000fe20007f5e0ff */
[----:B------:R2:W-:Y:S01]  /*2130*/  STL [R1+0xc], R15 ;  /* 0x00000c0f01007387 */ /* 0x0005e20000100800 */
[----:B------:R-:W-:Y:S02]  /*2140*/  IMAD R11, R26, 0x2, R9 ;  /* 0x000000021a0b7824 */ /* 0x000fe400078e0209 */
[----:B------:R-:W-:Y:S02]  /*2150*/  LEA.HI.X.SX32 R19, R10, R25, 0x1, P2 ;  /* 0x000000190a137211 */ /* 0x000fe400010f0eff */
[-C--:B------:R-:W-:Y:S01]  /*2160*/  IADD3 R20, P2, R0, R23.reuse, RZ ;  /* 0x0000001700147210 */ /* 0x080fe20007f5e0ff */
[----:B0-----:R-:W-:Y:S01]  /*2170*/  IMAD R13, R26, 0x2, R11 ;  /* 0x000000021a0d7824 */ /* 0x001fe200078e020b */
[----:B-1----:R-:W-:-:S02]  /*2180*/  IADD3 R14, P1, R4, R23, RZ ;  /* 0x00000017040e7210 */ /* 0x002fc40007f3e0ff */
[----:B------:R-:W-:Y:S02]  /*2190*/  LEA.HI.X.SX32 R21, R0, R25, 0x1, P2 ;  /* 0x0000001900157211 */ /* 0x000fe400010f0eff */
[----:B--2---:R-:W-:Y:S01]  /*21a0*/  LEA R15, R26, R13, 0x1 ;  /* 0x0000000d1a0f7211 */ /* 0x004fe200078e08ff */
[----:B------:R0:W-:Y:S04]  /*21b0*/  STL [R1+0x18], R14 ;  /* 0x0000180e01007387 */ /* 0x0001e80000100800 */
[----:B------:R1:W-:Y:S01]  /*21c0*/  STL [R1+0x28], R16 ;  /* 0x0000281001007387 */ /* 0x0003e20000100800 */
[----:B0-----:R-:W-:Y:S01]  /*21d0*/  LEA.HI.X.SX32 R14, R4, R25, 0x1, P1 ;  /* 0x00000019040e7211 */ /* 0x001fe200008f0eff */
[----:B------:R-:W-:Y:S02]  /*21e0*/  IMAD R4, R221, 0x8, R2 ;  /* 0x00000008dd047824 */ /* 0x000fe400078e0202 */
[----:B-1----:R-:W-:-:S02]  /*21f0*/  IMAD R16, R26, 0x2, R15 ;  /* 0x000000021a107824 */ /* 0x002fc400078e020f */
[----:B------:R0:W-:Y:S01]  /*2200*/  STL [R1+0x14], R14 ;  /* 0x0000140e01007387 */ /* 0x0001e20000100800 */
[----:B------:R-:W-:Y:S01]  /*2210*/  IMAD R6, R221, 0x4, R4 ;  /* 0x00000004dd067824 */ /* 0x000fe200078e0204 */
[-C--:B------:R-:W-:Y:S02]  /*2220*/  IADD3 R218, P2, R4, R23.reuse, RZ ;  /* 0x0000001704da7210 */ /* 0x080fe40007f5e0ff */
[----:B------:R1:W-:Y:S02]  /*2230*/  STL [R1+0x24], R17 ;  /* 0x0000241101007387 */ /* 0x0003e40000100800 */
[----:B------:R-:W-:Y:S02]  /*2240*/  IADD3 R217, P3, R6, R23, RZ ;  /* 0x0000001706d97210 */ /* 0x000fe40007f7e0ff */
[----:B------:R-:W-:Y:S02]  /*2250*/  LEA.HI.X.SX32 R4, R4, R25, 0x1, P2 ;  /* 0x0000001904047211 */ /* 0x000fe400010f0eff */
[----:B0-----:R-:W-:Y:S01]  /*2260*/  IADD3 R14, P1, R8, R23, RZ ;  /* 0x00000017080e7210 */ /* 0x001fe20007f3e0ff */
[----:B-1----:R-:W-:-:S04]  /*2270*/  IMAD R17, R26, 0x2, R16 ;  /* 0x000000021a117824 */ /* 0x002fc800078e0210 */
[----:B------:R0:W-:Y:S04]  /*2280*/  STL [R1+0x30], R14 ;  /* 0x0000300e01007387 */ /* 0x0001e80000100800 */
[----:B------:R1:W-:Y:S01]  /*2290*/  STL [R1+0x38], R18 ;  /* 0x0000381201007387 */ /* 0x0003e20000100800 */
[-C--:B0-----:R-:W-:Y:S01]  /*22a0*/  LEA.HI.X.SX32 R14, R8, R25.reuse, 0x1, P1 ;  /* 0x00000019080e7211 */ /* 0x081fe200008f0eff */
[C---:B------:R-:W-:Y:S01]  /*22b0*/  IMAD R8, R221.reuse, 0x4, R6 ;  /* 0x00000004dd087824 */ /* 0x040fe200078e0206 */
[----:B------:R-:W-:Y:S01]  /*22c0*/  LEA.HI.X.SX32 R6, R6, R25, 0x1, P3 ;  /* 0x0000001906067211 */ /* 0x000fe200018f0eff */
[----:B-1----:R-:W-:Y:S02]  /*22d0*/  IMAD R18, R26, 0x2, R17 ;  /* 0x000000021a127824 */ /* 0x002fe400078e0211 */
[----:B------:R0:W-:Y:S01]  /*22e0*/  STL [R1+0x2c], R14 ;  /* 0x00002c0e01007387 */ /* 0x0001e20000100800 */
[----:B------:R-:W-:-:S03]  /*22f0*/  IMAD R10, R221, 0x8, R8 ;  /* 0x00000008dd0a7824 */ /* 0x000fc600078e0208 */
[----:B------:R1:W-:Y:S01]  /*2300*/  STL [R1+0x34], R19 ;  /* 0x0000341301007387 */ /* 0x0003e20000100800 */
[----:B0-----:R-:W-:Y:S01]  /*2310*/  IADD3 R14, P1, R12, R23, RZ ;  /* 0x000000170c0e7210 */ /* 0x001fe20007f3e0ff */
[----:B-1----:R-:W-:-:S04]  /*2320*/  IMAD R19, R26, 0x2, R18 ;  /* 0x000000021a137824 */ /* 0x002fc800078e0212 */
[----:B------:R0:W-:Y:S04]  /*2330*/  STL [R1+0x48], R14 ;  /* 0x0000480e01007387 */ /* 0x0001e80000100800 */
[----:B------:R1:W-:Y:S01]  /*2340*/  STL [R1+0x50], R20 ;  /* 0x0000501401007387 */ /* 0x0003e20000100800 */
[----:B0-----:R-:W-:Y:S01]  /*2350*/  LEA.HI.X.SX32 R14, R12, R25, 0x1, P1 ;  /* 0x000000190c0e7211 */ /* 0x001fe200008f0eff */
[C---:B------:R-:W-:Y:S02]  /*2360*/  IMAD R12, R221.reuse, 0x4, R10 ;  /* 0x00000004dd0c7824 */ /* 0x040fe400078e020a */
[----:B-1----:R-:W-:Y:S02]  /*2370*/  IMAD R20, R26, 0x2, R19 ;  /* 0x000000021a147824 */ /* 0x002fe400078e0213 */
[----:B------:R0:W-:Y:S01]  /*2380*/  STL [R1+0x44], R14 ;  /* 0x0000440e01007387 */ /* 0x0001e20000100800 */
[----:B------:R-:W-:-:S03]  /*2390*/  LEA R0, R221, R12, 0x2 ;  /* 0x0000000cdd007211 */ /* 0x000fc600078e10ff */
[----:B------:R1:W-:Y:S01]  /*23a0*/  STL [R1+0x4c], R21 ;  /* 0x00004c1501007387 */ /* 0x0003e20000100800 */
[----:B0-----:R-:W-:-:S04]  /*23b0*/  IADD3 R14, P1, R2, R23, RZ ;  /* 0x00000017020e7210 */ /* 0x001fc80007f3e0ff */
[----:B------:R-:W-:Y:S01]  /*23c0*/  LEA.HI.X.SX32 R2, R2, R25, 0x1, P1 ;  /* 0x0000001902027211 */ /* 0x000fe200008f0eff */
[----:B------:R0:W-:Y:S01]  /*23d0*/  STL [R1+0x58], R14 ;  /* 0x0000580e01007387 */ /* 0x0001e20000100800 */
[----:B-1----:R-:W-:-:S03]  /*23e0*/  IMAD R21, R26, 0x2, R20 ;  /* 0x000000021a157824 */ /* 0x002fc600078e0214 */
[----:B------:R-:W-:Y:S04]  /*23f0*/  STL [R1+0x68], R218 ;  /* 0x000068da01007387 */ /* 0x000fe80000100800 */
[----:B------:R1:W-:Y:S01]  /*2400*/  STL [R1+0x70], R217 ;  /* 0x000070d901007387 */ /* 0x0003e20000100800 */
[----:B0-----:R-:W-:-:S03]  /*2410*/  IMAD R14, R221, 0x8, R0 ;  /* 0x00000008dd0e7824 */ /* 0x001fc600078e0200 */
[----:B------:R0:W-:Y:S04]  /*2420*/  STL [R1+0x54], R2 ;  /* 0x0000540201007387 */ /* 0x0001e80000100800 */
[----:B------:R2:W-:Y:S01]  /*2430*/  STL [R1+0x64], R4 ;  /* 0x0000640401007387 */ /* 0x0005e20000100800 */
[----:B-1----:R-:W-:-:S03]  /*2440*/  IADD3 R217, P3, R12, R23, RZ ;  /* 0x000000170cd97210 */ /* 0x002fc60007f7e0ff */
[----:B------:R1:W-:Y:S01]  /*2450*/  STL [R1+0x6c], R6 ;  /* 0x00006c0601007387 */ /* 0x0003e20000100800 */
[----:B0-----:R-:W-:Y:S01]  /*2460*/  IMAD R2, R221, 0x4, R14 ;  /* 0x00000004dd027824 */ /* 0x001fe200078e020e */
[-C--:B--2---:R-:W-:Y:S02]  /*2470*/  IADD3 R4, P1, R8, R23.reuse, RZ ;  /* 0x0000001708047210 */ /* 0x084fe40007f3e0ff */
[----:B-1----:R-:W-:-:S03]  /*2480*/  IADD3 R6, P2, R10, R23, RZ ;  /* 0x000000170a067210 */ /* 0x002fc60007f5e0ff */
[----:B------:R0:W-:Y:S04]  /*2490*/  STL [R1+0x78], R4 ;  /* 0x0000780401007387 */ /* 0x0001e80000100800 */
[----:B------:R1:W-:Y:S04]  /*24a0*/  STL [R1+0x88], R6 ;  /* 0x0000880601007387 */ /* 0x0003e80000100800 */
[----:B------:R-:W-:Y:S01]  /*24b0*/  STL [R1+0x90], R217 ;  /* 0x000090d901007387 */ /* 0x000fe20000100800 */
[----:B0-----:R-:W-:Y:S01]  /*24c0*/  IMAD R4, R221, 0x4, R2 ;  /* 0x00000004dd047824 */ /* 0x001fe200078e0202 */
[----:B-1----:R-:W-:-:S02]  /*24d0*/  LEA.HI.X.SX32 R6, R8, R25, 0x1, P1 ;  /* 0x0000001908067211 */ /* 0x002fc400008f0eff */
[-C--:B------:R-:W-:Y:S02]  /*24e0*/  LEA.HI.X.SX32 R8, R10, R25.reuse, 0x1, P2 ;  /* 0x000000190a087211 */ /* 0x080fe400010f0eff */
[----:B------:R-:W-:Y:S01]  /*24f0*/  LEA.HI.X.SX32 R10, R12, R25, 0x1, P3 ;  /* 0x000000190c0a7211 */ /* 0x000fe200018f0eff */
[----:B------:R0:W-:Y:S01]  /*2500*/  STL [R1+0x74], R6 ;  /* 0x0000740601007387 */ /* 0x0001e20000100800 */
[----:B------:R-:W-:-:S03]  /*2510*/  IADD3 R12, P2, R14, R23, RZ ;  /* 0x000000170e0c7210 */ /* 0x000fc60007f5e0ff */
[----:B------:R1:W-:Y:S04]  /*2520*/  STL [R1+0x84], R8 ;  /* 0x0000840801007387 */ /* 0x0003e80000100800 */
[----:B------:R2:W-:Y:S01]  /*2530*/  STL [R1+0x8c], R10 ;  /* 0x00008c0a01007387 */ /* 0x0005e20000100800 */
[----:B0-----:R-:W-:Y:S01]  /*2540*/  IMAD R6, R221, 0x8, R4 ;  /* 0x00000008dd067824 */ /* 0x001fe200078e0204 */
[-C--:B-1----:R-:W-:Y:S02]  /*2550*/  IADD3 R8, P1, R0, R23.reuse, RZ ;  /* 0x0000001700087210 */ /* 0x082fe40007f3e0ff */
[----:B--2---:R-:W-:-:S03]  /*2560*/  IADD3 R10, P3, R2, R23, RZ ;  /* 0x00000017020a7210 */ /* 0x004fc60007f7e0ff */
[----:B------:R0:W-:Y:S01]  /*2570*/  STL [R1+0x98], R8 ;  /* 0x0000980801007387 */ /* 0x0001e20000100800 */
[-C--:B------:R-:W-:Y:S02]  /*2580*/  LEA.HI.X.SX32 R0, R0, R25.reuse, 0x1, P1 ;  /* 0x0000001900007211 */ /* 0x080fe400008f0eff */
[----:B------:R-:W-:Y:S01]  /*2590*/  LEA.HI.X.SX32 R2, R2, R25, 0x1, P3 ;  /* 0x0000001902027211 */ /* 0x000fe200018f0eff */
[----:B------:R1:W-:Y:S04]  /*25a0*/  STL [R1+0xa8], R12 ;  /* 0x0000a80c01007387 */ /* 0x0003e80000100800 */
[----:B------:R2:W-:Y:S01]  /*25b0*/  STL [R1+0xb0], R10 ;  /* 0x0000b00a01007387 */ /* 0x0005e20000100800 */
[----:B0-----:R-:W-:-:S03]  /*25c0*/  IMAD R8, R221, 0x4, R6 ;  /* 0x00000004dd087824 */ /* 0x001fc600078e0206 */
[----:B------:R0:W-:Y:S02]  /*25d0*/  STL [R1+0x94], R0 ;  /* 0x0000940001007387 */ /* 0x0001e40000100800 */
[----:B-1----:R-:W-:Y:S02]  /*25e0*/  IADD3 R12, P3, R8, R23, RZ ;  /* 0x00000017080c7210 */ /* 0x002fe40007f7e0ff */
[----:B--2---:R-:W-:Y:S01]  /*25f0*/  LEA.HI.X.SX32 R10, R14, R25, 0x1, P2 ;  /* 0x000000190e0a7211 */ /* 0x004fe200010f0eff */
[----:B0-----:R-:W-:-:S04]  /*2600*/  IMAD R0, R221, 0x4, R8 ;  /* 0x00000004dd007824 */ /* 0x001fc800078e0208 */
[----:B------:R0:W-:Y:S04]  /*2610*/  STL [R1+0xa4], R10 ;  /* 0x0000a40a01007387 */ /* 0x0001e80000100800 */
[----:B------:R1:W-:Y:S01]  /*2620*/  STL [R1+0xac], R2 ;  /* 0x0000ac0201007387 */ /* 0x0003e20000100800 */
[-C--:B0-----:R-:W-:Y:S02]  /*2630*/  IADD3 R10, P1, R4, R23.reuse, RZ ;  /* 0x00000017040a7210 */ /* 0x081fe40007f3e0ff */
[----:B-1----:R-:W-:-:S03]  /*2640*/  IADD3 R2, P2, R6, R23, RZ ;  /* 0x0000001706027210 */ /* 0x002fc60007f5e0ff */
[----:B------:R0:W-:Y:S01]  /*2650*/  STL [R1+0xb8], R10 ;  /* 0x0000b80a01007387 */ /* 0x0001e20000100800 */
[----:B------:R-:W-:-:S03]  /*2660*/  LEA.HI.X.SX32 R6, R6, R25, 0x1, P2 ;  /* 0x0000001906067211 */ /* 0x000fc600010f0eff */
[----:B------:R1:W-:Y:S04]  /*2670*/  STL [R1+0xc8], R2 ;  /* 0x0000c80201007387 */ /* 0x0003e80000100800 */
[----:B------:R-:W-:Y:S01]  /*2680*/  STL [R1+0xd0], R12 ;  /* 0x0000d00c01007387 */ /* 0x000fe20000100800 */
[----:B0-----:R-:W-:Y:S01]  /*2690*/  IADD3 R10, P4, R0, R23, RZ ;  /* 0x00000017000a7210 */ /* 0x001fe20007f9e0ff */
[----:B------:R-:W-:Y:S01]  /*26a0*/  IMAD.MOV.U32 R23, RZ, RZ, -0x800000 ;  /* 0xff800000ff177424 */ /* 0x000fe200078e00ff */
[----:B-1----:R-:W-:-:S03]  /*26b0*/  LEA.HI.X.SX32 R2, R4, R25, 0x1, P1 ;  /* 0x0000001904027211 */ /* 0x002fc600008f0eff */
[----:B------:R-:W-:Y:S01]  /*26c0*/  STL [R1+0xd8], R10 ;  /* 0x0000d80a01007387 */ /* 0x000fe20000100800 */
[----:B------:R-:W-:-:S03]  /*26d0*/  LEA.HI.X.SX32 R4, R8, R25, 0x1, P3 ;  /* 0x0000001908047211 */ /* 0x000fc600018f0eff */
[----:B------:R0:W-:Y:S04]  /*26e0*/  STL [R1+0xb4], R2 ;  /* 0x0000b40201007387 */ /* 0x0001e80000100800 */
[----:B------:R-:W-:Y:S04]  /*26f0*/  STL [R1+0xc4], R6 ;  /* 0x0000c40601007387 */ /* 0x000fe80000100800 */
[----:B------:R1:W-:Y:S01]  /*2700*/  STL [R1+0xcc], R4 ;  /* 0x0000cc0401007387 */ /* 0x0003e20000100800 */
[----:B0-----:R-:W-:Y:S01]  /*2710*/  LEA.HI.X.SX32 R2, R0, R25, 0x1, P4 ;  /* 0x0000001900027211 */ /* 0x001fe200020f0eff */
[----:B------:R-:W-:-:S04]  /*2720*/  IMAD R0, R26, 0x2, R21 ;  /* 0x000000021a007824 */ /* 0x000fc800078e0215 */
[----:B------:R0:W-:Y:S01]  /*2730*/  STL [R1+0xd4], R2 ;  /* 0x0000d40201007387 */ /* 0x0001e20000100800 */
[----:B-1----:R-:W-:-:S03]  /*2740*/  IADD3 R4, P2, R9, R22, RZ ;  /* 0x0000001609047210 */ /* 0x002fc60007f5e0ff */
[----:B------:R1:W-:Y:S01]  /*2750*/  STL [R1+0xe4], R3 ;  /* 0x0000e40301007387 */ /* 0x0003e20000100800 */
[-C--:B0-----:R-:W-:Y:S02]  /*2760*/  IADD3 R2, P0, R5, R22.reuse, RZ ;  /* 0x0000001605027210 */ /* 0x081fe40007f1e0ff */
[----:B-1----:R-:W-:-:S03]  /*2770*/  IADD3 R3, P1, R7, R22, RZ ;  /* 0x0000001607037210 */ /* 0x002fc60007f3e0ff */
[----:B------:R0:W-:Y:S04]  /*2780*/  STL [R1+0xf0], R2 ;  /* 0x0000f00201007387 */ /* 0x0001e80000100800 */
[----:B------:R1:W-:Y:S04]  /*2790*/  STL [R1+0xf8], R3 ;  /* 0x0000f80301007387 */ /* 0x0003e80000100800 */
[----:B------:R2:W-:Y:S01]  /*27a0*/  STL [R1+0x100], R4 ;  /* 0x0001000401007387 */ /* 0x0005e20000100800 */
[----:B0-----:R-:W-:Y:S01]  /*27b0*/  IMAD R2, R26, 0x2, R0 ;  /* 0x000000021a027824 */ /* 0x001fe200078e0200 */
[----:B-1----:R-:W-:-:S02]  /*27c0*/  LEA.HI.X.SX32 R3, R5, R24, 0x1, P0 ;  /* 0x0000001805037211 */ /* 0x002fc400000f0eff */
[-C--:B------:R-:W-:Y:S02]  /*27d0*/  LEA.HI.X.SX32 R5, R9, R24.reuse, 0x1, P2 ;  /* 0x0000001809057211 */ /* 0x080fe400010f0eff */
[----:B--2---:R-:W-:Y:S01]  /*27e0*/  LEA.HI.X.SX32 R4, R7, R24, 0x1, P1 ;  /* 0x0000001807047211 */ /* 0x004fe200008f0eff */
[----:B------:R0:W-:Y:S01]  /*27f0*/  STL [R1+0xec], R3 ;  /* 0x0000ec0301007387 */ /* 0x0001e20000100800 */
[----:B------:R-:W-:-:S03]  /*2800*/  IADD3 R6, P2, R15, R22, RZ ;  /* 0x000000160f067210 */ /* 0x000fc60007f5e0ff */
[----:B------:R1:W-:Y:S01]  /*2810*/  STL [R1+0xf4], R4 ;  /* 0x0000f40401007387 */ /* 0x0003e20000100800 */
[----:B------:R-:W-:Y:S02]  /*2820*/  LEA.HI.X.SX32 R7, R15, R24, 0x1, P2 ;  /* 0x000000180f077211 */ /* 0x000fe400010f0eff */
[----:B------:R-:W-:Y:S01]  /*2830*/  IADD3 R8, P2, R18, R22, RZ ;  /* 0x0000001612087210 */ /* 0x000fe20007f5e0ff */
[----:B------:R2:W-:Y:S01]  /*2840*/  STL [R1+0xfc], R5 ;  /* 0x0000fc0501007387 */ /* 0x0005e20000100800 */
[----:B0-----:R-:W-:Y:S02]  /*2850*/  IMAD R3, R26, 0x2, R2 ;  /* 0x000000021a037824 */ /* 0x001fe400078e0202 */
[----:B------:R-:W-:Y:S01]  /*2860*/  LEA.HI.X.SX32 R9, R18, R24, 0x1, P2 ;  /* 0x0000001812097211 */ /* 0x000fe200010f0eff */
[----:B------:R-:W-:Y:S01]  /*2870*/  IMAD.MOV.U32 R18, RZ, RZ, -0x800000 ;  /* 0xff800000ff127424 */ /* 0x000fe200078e00ff */
[-C--:B------:R-:W-:Y:S02]  /*2880*/  IADD3 R10, P2, R21, R22.reuse, RZ ;  /* 0x00000016150a7210 */ /* 0x080fe40007f5e0ff */
[----:B-1----:R-:W-:-:S02]  /*2890*/  IADD3 R4, P0, R11, R22, RZ ;  /* 0x000000160b047210 */ /* 0x002fc40007f1e0ff */
[----:B--2---:R-:W-:-:S03]  /*28a0*/  IADD3 R5, P1, R13, R22, RZ ;  /* 0x000000160d057210 */ /* 0x004fc60007f3e0ff */
[----:B------:R0:W-:Y:S04]  /*28b0*/  STL [R1+0x108], R4 ;  /* 0x0001080401007387 */ /* 0x0001e80000100800 */
[----:B------:R1:W-:Y:S04]  /*28c0*/  STL [R1+0x110], R5 ;  /* 0x0001100501007387 */ /* 0x0003e80000100800 */
[----:B------:R2:W-:Y:S01]  /*28d0*/  STL [R1+0x118], R6 ;  /* 0x0001180601007387 */ /* 0x0005e20000100800 */
[----:B0-----:R-:W-:Y:S02]  /*28e0*/  LEA R4, R26, R3, 0x1 ;  /* 0x000000031a047211 */ /* 0x001fe400078e08ff */
[----:B-1----:R-:W-:-:S02]  /*28f0*/  LEA.HI.X.SX32 R5, R11, R24, 0x1, P0 ;  /* 0x000000180b057211 */ /* 0x002fc400000f0eff */
[-C--:B------:R-:W-:Y:S01]  /*2900*/  LEA.HI.X.SX32 R11, R21, R24.reuse, 0x1, P2 ;  /* 0x00000018150b7211 */ /* 0x080fe200010f0eff */
[----:B------:R-:W-:Y:S01]  /*2910*/  IMAD.MOV.U32 R21, RZ, RZ, 0x3f800000 ;  /* 0x3f800000ff157424 */ /* 0x000fe200078e00ff */
[----:B--2---:R-:W-:Y:S01]  /*2920*/  LEA.HI.X.SX32 R6, R13, R24, 0x1, P1 ;  /* 0x000000180d067211 */ /* 0x004fe200008f0eff */
[----:B------:R0:W-:Y:S04]  /*2930*/  STL [R1+0x104], R5 ;  /* 0x0001040501007387 */ /* 0x0001e80000100800 */
[----:B------:R1:W-:Y:S04]  /*2940*/  STL [R1+0x10c], R6 ;  /* 0x00010c0601007387 */ /* 0x0003e80000100800 */
[----:B------:R2:W-:Y:S01]  /*2950*/  STL [R1+0x114], R7 ;  /* 0x0001140701007387 */ /* 0x0005e20000100800 */
[----:B0-----:R-:W-:Y:S01]  /*2960*/  IMAD R5, R26, 0x2, R4 ;  /* 0x000000021a057824 */ /* 0x001fe200078e0204 */
[----:B-1----:R-:W-:-:S02]  /*2970*/  IADD3 R6, P0, R16, R22, RZ ;  /* 0x0000001610067210 */ /* 0x002fc40007f1e0ff */
[----:B--2---:R-:W-:-:S03]  /*2980*/  IADD3 R7, P1, R17, R22, RZ ;  /* 0x0000001611077210 */ /* 0x004fc60007f3e0ff */
[----:B------:R0:W-:Y:S04]  /*2990*/  STL [R1+0x120], R6 ;  /* 0x0001200601007387 */ /* 0x0001e80000100800 */
[----:B------:R1:W-:Y:S04]  /*29a0*/  STL [R1+0x128], R7 ;  /* 0x0001280701007387 */ /* 0x0003e80000100800 */
[----:B------:R2:W-:Y:S01]  /*29b0*/  STL [R1+0x130], R8 ;  /* 0x0001300801007387 */ /* 0x0005e20000100800 */
[----:B0-----:R-:W-:Y:S01]  /*29c0*/  IMAD R6, R26, 0x2, R5 ;  /* 0x000000021a067824 */ /* 0x001fe200078e0205 */
[----:B-1----:R-:W-:-:S02]  /*29d0*/  LEA.HI.X.SX32 R7, R16, R24, 0x1, P0 ;  /* 0x0000001810077211 */ /* 0x002fc400000f0eff */
[----:B--2---:R-:W-:-:S03]  /*29e0*/  LEA.HI.X.SX32 R8, R17, R24, 0x1, P1 ;  /* 0x0000001811087211 */ /* 0x004fc600008f0eff */
[----:B------:R0:W-:Y:S01]  /*29f0*/  STL [R1+0x11c], R7 ;  /* 0x00011c0701007387 */ /* 0x0001e20000100800 */
[----:B------:R-:W-:-:S03]  /*2a00*/  IMAD.MOV.U32 R17, RZ, RZ, 0x3f800000 ;  /* 0x3f800000ff117424 */ /* 0x000fc600078e00ff */
[----:B------:R1:W-:Y:S04]  /*2a10*/  STL [R1+0x124], R8 ;  /* 0x0001240801007387 */ /* 0x0003e80000100800 */
[----:B------:R2:W-:Y:S01]  /*2a20*/  STL [R1+0x12c], R9 ;  /* 0x00012c0901007387 */ /* 0x0005e20000100800 */
[----:B0-----:R-:W-:Y:S01]  /*2a30*/  IMAD R7, R26, 0x2, R6 ;  /* 0x000000021a077824 */ /* 0x001fe200078e0206 */
[-C--:B-1----:R-:W-:Y:S02]  /*2a40*/  IADD3 R8, P0, R19, R22.reuse, RZ ;  /* 0x0000001613087210 */ /* 0x082fe40007f1e0ff */
[----:B--2---:R-:W-:-:S03]  /*2a50*/  IADD3 R9, P1, R20, R22, RZ ;  /* 0x0000001614097210 */ /* 0x004fc60007f3e0ff */
[----:B------:R0:W-:Y:S04]  /*2a60*/  STL [R1+0x138], R8 ;  /* 0x0001380801007387 */ /* 0x0001e80000100800 */
[----:B------:R1:W-:Y:S04]  /*2a70*/  STL [R1+0x140], R9 ;  /* 0x0001400901007387 */ /* 0x0003e80000100800 */
[----:B------:R2:W-:Y:S01]  /*2a80*/  STL [R1+0x148], R10 ;  /* 0x0001480a01007387 */ /* 0x0005e20000100800 */
[----:B0-----:R-:W-:Y:S01]  /*2a90*/  IMAD R8, R26, 0x2, R7 ;  /* 0x000000021a087824 */ /* 0x001fe200078e0207 */
[-C--:B-1----:R-:W-:Y:S01]  /*2aa0*/  LEA.HI.X.SX32 R9, R19, R24.reuse, 0x1, P0 ;  /* 0x0000001813097211 */ /* 0x082fe200000f0eff */
[----:B------:R-:W-:Y:S01]  /*2ab0*/  IMAD.MOV.U32 R19, RZ, RZ, 0x3f800000 ;  /* 0x3f800000ff137424 */ /* 0x000fe200078e00ff */
[----:B--2---:R-:W-:-:S03]  /*2ac0*/  LEA.HI.X.SX32 R10, R20, R24, 0x1, P1 ;  /* 0x00000018140a7211 */ /* 0x004fc600008f0eff */
[----:B------:R0:W-:Y:S01]  /*2ad0*/  STL [R1+0x134], R9 ;  /* 0x0001340901007387 */ /* 0x0001e20000100800 */
[C---:B------:R-:W-:Y:S01]  /*2ae0*/  IADD3 R12, P1, R2.reuse, R22, RZ ;  /* 0x00000016020c7210 */ /* 0x040fe20007f3e0ff */
[----:B------:R-:W-:Y:S02]  /*2af0*/  IMAD.MOV.U32 R20, RZ, RZ, -0x800000 ;  /* 0xff800000ff147424 */ /* 0x000fe400078e00ff */
[----:B------:R1:W-:Y:S01]  /*2b00*/  STL [R1+0x13c], R10 ;  /* 0x00013c0a01007387 */ /* 0x0003e20000100800 */
[----:B------:R-:W-:-:S03]  /*2b10*/  LEA.HI.X.SX32 R2, R2, R24, 0x1, P1 ;  /* 0x0000001802027211 */ /* 0x000fc600008f0eff */
[----:B------:R2:W-:Y:S01]  /*2b20*/  STL [R1+0x144], R11 ;  /* 0x0001440b01007387 */ /* 0x0005e20000100800 */
[----:B0-----:R-:W-:Y:S01]  /*2b30*/  IMAD R9, R26, 0x2, R8 ;  /* 0x000000021a097824 */ /* 0x001fe200078e0208 */
[-C--:B-1----:R-:W-:Y:S02]  /*2b40*/  IADD3 R10, P0, R0, R22.reuse, RZ ;  /* 0x00000016000a7210 */ /* 0x082fe40007f1e0ff */
[----:B--2---:R-:W-:-:S03]  /*2b50*/  IADD3 R11, P2, R3, R22, RZ ;  /* 0x00000016030b7210 */ /* 0x004fc60007f5e0ff */
[----:B------:R0:W-:Y:S01]  /*2b60*/  STL [R1+0x150], R10 ;  /* 0x0001500a01007387 */ /* 0x0001e20000100800 */
[-C--:B------:R-:W-:Y:S02]  /*2b70*/  LEA.HI.X.SX32 R0, R0, R24.reuse, 0x1, P0 ;  /* 0x0000001800007211 */ /* 0x080fe400000f0eff */
[----:B------:R-:W-:Y:S01]  /*2b80*/  LEA.HI.X.SX32 R3, R3, R24, 0x1, P2 ;  /* 0x0000001803037211 */ /* 0x000fe200010f0eff */
        /* <DEDUP_REMOVED lines=33> */
[----:B------:R1:W-:Y:S04]  /*2da0*/  STL [R1+0x184], R6 ;  /* 0x0001840601007387 */ /* 0x0003e80000100800 */
[----:B------:R2:W-:Y:S01]  /*2db0*/  STL [R1+0x18c], R7 ;  /* 0x00018c0701007387 */ /* 0x0005e20000100800 */
[----:B0-----:R-:W-:Y:S02]  /*2dc0*/  LEA R5, R26, R4, 0x1 ;  /* 0x000000041a057211 */ /* 0x001fe400078e08ff */
[-C--:B-1----:R-:W-:Y:S02]  /*2dd0*/  IADD3 R6, P0, R10, R22.reuse, RZ ;  /* 0x000000160a067210 */ /* 0x082fe40007f1e0ff */
[----:B--2---:R-:W-:-:S03]  /*2de0*/  IADD3 R7, P2, R2, R22, RZ ;  /* 0x0000001602077210 */ /* 0x004fc60007f5e0ff */
[----:B------:R0:W-:Y:S01]  /*2df0*/  STL [R1+0x198], R6 ;  /* 0x0001980601007387 */ /* 0x0001e20000100800 */
[----:B------:R-:W-:-:S03]  /*2e00*/  LEA.HI.X.SX32 R9, R10, R24, 0x1, P0 ;  /* 0x000000180a097211 */ /* 0x000fc600000f0eff */
[----:B------:R1:W-:Y:S04]  /*2e10*/  STL [R1+0x1a0], R8 ;  /* 0x0001a00801007387 */ /* 0x0003e80000100800 */
[----:B------:R2:W-:Y:S01]  /*2e20*/  STL [R1+0x1a8], R7 ;  /* 0x0001a80701007387 */ /* 0x0005e20000100800 */
[----:B0-----:R-:W-:-:S03]  /*2e30*/  IMAD R6, R26, 0x2, R5 ;  /* 0x000000021a067824 */ /* 0x001fc600078e0205 */
[----:B------:R-:W-:Y:S01]  /*2e40*/  STL [R1+0x194], R9 ;  /* 0x0001940901007387 */ /* 0x000fe20000100800 */
[-C--:B-1----:R-:W-:Y:S01]  /*2e50*/  LEA.HI.X.SX32 R8, R0, R24.reuse, 0x1, P1 ;  /* 0x0000001800087211 */ /* 0x082fe200008f0eff */
[----:B------:R-:W-:Y:S01]  /*2e60*/  IMAD R0, R26, 0x2, R6 ;  /* 0x000000021a007824 */ /* 0x000fe200078e0206 */
[----:B--2---:R-:W-:-:S03]  /*2e70*/  LEA.HI.X.SX32 R7, R2, R24, 0x1, P2 ;  /* 0x0000001802077211 */ /* 0x004fc600010f0eff */
[----:B------:R0:W-:Y:S01]  /*2e80*/  STL [R1+0x19c], R8 ;  /* 0x00019c0801007387 */ /* 0x0001e20000100800 */
[----:B------:R-:W-:-:S03]  /*2e90*/  IADD3 R2, P0, R3, R22, RZ ;  /* 0x0000001603027210 */ /* 0x000fc60007f1e0ff */
[----:B------:R1:W-:Y:S01]  /*2ea0*/  STL [R1+0x1a4], R7 ;  /* 0x0001a40701007387 */ /* 0x0003e20000100800 */
[----:B------:R-:W-:-:S03]  /*2eb0*/  LEA.HI.X.SX32 R3, R3, R24, 0x1, P0 ;  /* 0x0000001803037211 */ /* 0x000fc600000f0eff */
[----:B------:R2:W-:Y:S01]  /*2ec0*/  STL [R1+0x1b0], R2 ;  /* 0x0001b00201007387 */ /* 0x0005e20000100800 */
[-C--:B0-----:R-:W-:Y:S02]  /*2ed0*/  IADD3 R8, P1, R4, R22.reuse, RZ ;  /* 0x0000001604087210 */ /* 0x081fe40007f3e0ff */
[----:B-1----:R-:W-:-:S03]  /*2ee0*/  IADD3 R7, P2, R5, R22, RZ ;  /* 0x0000001605077210 */ /* 0x002fc60007f5e0ff */
[----:B------:R-:W-:Y:S01]  /*2ef0*/  STL [R1+0x1b8], R8 ;  /* 0x0001b80801007387 */ /* 0x000fe20000100800 */
[----:B--2---:R-:W-:-:S03]  /*2f00*/  IMAD R2, R26, 0x2, R0 ;  /* 0x000000021a027824 */ /* 0x004fc600078e0200 */
[----:B------:R0:W-:Y:S04]  /*2f10*/  STL [R1+0x1c0], R7 ;  /* 0x0001c00701007387 */ /* 0x0001e80000100800 */
[----:B------:R1:W-:Y:S01]  /*2f20*/  STL [R1+0x1ac], R3 ;  /* 0x0001ac0301007387 */ /* 0x0003e20000100800 */
[-C--:B0-----:R-:W-:Y:S02]  /*2f30*/  LEA.HI.X.SX32 R7, R4, R24.reuse, 0x1, P1 ;  /* 0x0000001804077211 */ /* 0x081fe400008f0eff */
[----:B------:R-:W-:Y:S01]  /*2f40*/  LEA.HI.X.SX32 R4, R5, R24, 0x1, P2 ;  /* 0x0000001805047211 */ /* 0x000fe200010f0eff */
[----:B-1----:R-:W-:Y:S02]  /*2f50*/  IMAD R3, R26, 0x2, R2 ;  /* 0x000000021a037824 */ /* 0x002fe400078e0202 */
[----:B------:R0:W-:Y:S01]  /*2f60*/  STL [R1+0x1b4], R7 ;  /* 0x0001b40701007387 */ /* 0x0001e20000100800 */
[----:B------:R-:W-:-:S03]  /*2f70*/  IADD3 R5, P1, R0, R22, RZ ;  /* 0x0000001600057210 */ /* 0x000fc60007f3e0ff */
[----:B------:R1:W-:Y:S01]  /*2f80*/  STL [R1+0x1bc], R4 ;  /* 0x0001bc0401007387 */ /* 0x0003e20000100800 */
[-C--:B0-----:R-:W-:Y:S02]  /*2f90*/  IADD3 R7, P0, R6, R22.reuse, RZ ;  /* 0x0000001606077210 */ /* 0x081fe40007f1e0ff */
[----:B-1----:R-:W-:-:S03]  /*2fa0*/  IADD3 R4, P2, R2, R22, RZ ;  /* 0x0000001602047210 */ /* 0x002fc60007f5e0ff */
[----:B------:R0:W-:Y:S01]  /*2fb0*/  STL [R1+0x1c8], R7 ;  /* 0x0001c80701007387 */ /* 0x0001e20000100800 */
[----:B------:R-:W-:-:S03]  /*2fc0*/  LEA.HI.X.SX32 R2, R2, R24, 0x1, P2 ;  /* 0x0000001802027211 */ /* 0x000fc600010f0eff */
[----:B------:R1:W-:Y:S04]  /*2fd0*/  STL [R1+0x1d0], R5 ;  /* 0x0001d00501007387 */ /* 0x0003e80000100800 */
[----:B------:R2:W-:Y:S01]  /*2fe0*/  STL [R1+0x1d8], R4 ;  /* 0x0001d80401007387 */ /* 0x0005e20000100800 */
[----:B0-----:R-:W-:Y:S01]  /*2ff0*/  IADD3 R7, P3, R3, R22, RZ ;  /* 0x0000001603077210 */ /* 0x001fe20007f7e0ff */
[----:B------:R-:W-:Y:S01]  /*3000*/  IMAD.MOV.U32 R22, RZ, RZ, 0x3f800000 ;  /* 0x3f800000ff167424 */ /* 0x000fe200078e00ff */
[----:B-1----:R-:W-:-:S03]  /*3010*/  LEA.HI.X.SX32 R5, R6, R24, 0x1, P0 ;  /* 0x0000001806057211 */ /* 0x002fc600000f0eff */
[----:B------:R-:W-:Y:S01]  /*3020*/  STL [R1+0x1e0], R7 ;  /* 0x0001e00701007387 */ /* 0x000fe20000100800 */
[----:B------:R-:W-:Y:S02]  /*3030*/  LOP3.LUT P0, RZ, R216, 0x1, RZ, 0xc0, !PT ;  /* 0x00000001d8ff7812 */ /* 0x000fe4000780c0ff */
[-C--:B--2---:R-:W-:Y:S01]  /*3040*/  LEA.HI.X.SX32 R4, R0, R24.reuse, 0x1, P1 ;  /* 0x0000001800047211 */ /* 0x084fe200008f0eff */
[----:B------:R-:W-:Y:S01]  /*3050*/  STL [R1+0x1c4], R5 ;  /* 0x0001c40501007387 */ /* 0x000fe20000100800 */
[----:B------:R-:W-:-:S03]  /*3060*/  LEA.HI.X.SX32 R0, R3, R24, 0x1, P3 ;  /* 0x0000001803007211 */ /* 0x000fc600018f0eff */
[----:B------:R-:W-:Y:S04]  /*3070*/  STL [R1+0x1cc], R4 ;  /* 0x0001cc0401007387 */ /* 0x000fe80000100800 */
[----:B------:R0:W-:Y:S04]  /*3080*/  STL [R1+0x1d4], R2 ;  /* 0x0001d40201007387 */ /* 0x0001e80000100800 */
[----:B------:R1:W-:Y:S01]  /*3090*/  STL [R1+0x1dc], R0 ;  /* 0x0001dc0001007387 */ /* 0x0003e20000100800 */
[----:B0-----:R-:W-:Y:S01]  /*30a0*/  MOV R2, 0xff800000 ;  /* 0xff80000000027802 */ /* 0x001fe20000000f00 */
[----:B-1----:R-:W-:-:S07]  /*30b0*/  IMAD.MOV.U32 R0, RZ, RZ, RZ ;  /* 0x000000ffff007224 */ /* 0x002fce00078e00ff */
.L_x_1:
[----:B------:R-:W2:Y:S04]  /*30c0*/  LDL R13, [R1] ;  /* 0x00000000010d7983 */ /* 0x000ea80000100800 */
[----:B------:R-:W3:Y:S04]  /*30d0*/  LDL R14, [R1+0x8] ;  /* 0x00000800010e7983 */ /* 0x000ee80000100800 */
[----:B------:R-:W4:Y:S04]  /*30e0*/  LDL R219, [R1+0x10] ;  /* 0x0000100001db7983 */ /* 0x000f280000100800 */
[----:B------:R-:W5:Y:S04]  /*30f0*/  LDL R15, [R1+0x4] ;  /* 0x00000400010f7983 */ /* 0x000f680000100800 */
[----:B------:R-:W4:Y:S04]  /*3100*/  LDL R11, [R1+0xc] ;  /* 0x00000c00010b7983 */ /* 0x000f280000100800 */
[----:B------:R-:W4:Y:S04]  /*3110*/  LDL R16, [R1+0x18] ;  /* 0x0000180001107983 */ /* 0x000f280000100800 */
[----:B------:R-:W4:Y:S04]  /*3120*/  LDL R10, [R1+0x14] ;  /* 0x00001400010a7983 */ /* 0x000f280000100800 */
[----:B------:R-:W4:Y:S04]  /*3130*/  LDL R218, [R1+0x20] ;  /* 0x0000200001da7983 */ /* 0x000f280000100800 */
[----:B------:R-:W4:Y:S04]  /*3140*/  LDL R223, [R1+0x28] ;  /* 0x0000280001df7983 */ /* 0x000f280000100800 */
[----:B------:R-:W4:Y:S04]  /*3150*/  LDL R217, [R1+0x1c] ;  /* 0x00001c0001d97983 */ /* 0x000f280000100800 */
[----:B------:R-:W4:Y:S04]  /*3160*/  LDL R216, [R1+0x24] ;  /* 0x0000240001d87983 */ /* 0x000f280000100800 */
[----:B------:R-:W4:Y:S01]  /*3170*/  LDL R220, [R1+0x38] ;  /* 0x0000380001dc7983 */ /* 0x000f220000100800 */
[----:B------:R-:W-:-:S02]  /*3180*/  SHF.R.S32.HI R3, RZ, 0x1f, R0 ;  /* 0x0000001fff037819 */ /* 0x000fc40000011400 */
[C---:B------:R-:W-:Y:S01]  /*3190*/  IADD3 R8, P1, R0.reuse, R247, RZ ;  /* 0x000000f700087210 */ /* 0x040fe20007f3e0ff */
[----:B------:R-:W4:Y:S01]  /*31a0*/  LDL R222, [R1+0x30] ;  /* 0x0000300001de7983 */ /* 0x000f220000100800 */
[----:B------:R-:W-:-:S03]  /*31b0*/  IADD3 R6, P2, R0, R249, RZ ;  /* 0x000000f900067210 */ /* 0x000fc60007f5e0ff */
[C---:B------:R-:W-:Y:S01]  /*31c0*/  IMAD.X R9, R3.reuse, 0x1, R246, P1 ;  /* 0x0000000103097824 */ /* 0x040fe200008e06f6 */
[----:B------:R-:W-:Y:S01]  /*31d0*/  IADD3 R4, P1, R0, R251, RZ ;  /* 0x000000fb00047210 */ /* 0x000fe20007f3e0ff */
[C---:B------:R-:W-:Y:S01]  /*31e0*/  IMAD.X R7, R3.reuse, 0x1, R248, P2 ;  /* 0x0000000103077824 */ /* 0x040fe200010e06f8 */
[----:B------:R-:W4:Y:S03]  /*31f0*/  LDL R231, [R1+0x2c] ;  /* 0x00002c0001e77983 */ /* 0x000f260000100800 */
[----:B------:R-:W-:Y:S01]  /*3200*/  IMAD.X R5, R3, 0x1, R250, P1 ;  /* 0x0000000103057824 */ /* 0x000fe200008e06fa */
[----:B------:R2:W4:Y:S04]  /*3210*/  LDG.E.U8 R12, desc[UR20][R8.64] ;  /* 0x00000014080c7981 */ /* 0x000528000c1e1100 */
[----:B------:R-:W4:Y:S04]  /*3220*/  LDL R230, [R1+0x40] ;  /* 0x0000400001e67983 */ /* 0x000f280000100800 */
        /* <DEDUP_REMOVED lines=10> */
[----:B------:R-:W0:Y:S01]  /*32d0*/  S2R R238, SR_TID.X ;  /* 0x0000000000ee7919 */ /* 0x000e220000002100 */
[----:B------:R-:W-:-:S02]  /*32e0*/  USHF.R.S32.HI UR24, URZ, 0x1f, UR4 ;  /* 0x0000001f3f187899 */ /* 0x000fc40008011404 */
[----:B------:R-:W4:Y:S04]  /*32f0*/  LDL R236, [R1+0x190] ;  /* 0x0001900001ec7983 */ /* 0x000f280000100800 */
[----:B------:R-:W4:Y:S01]  /*3300*/  LDL R245, [R1+0x198] ;  /* 0x0001980001f57983 */ /* 0x000f220000100800 */
[----:B------:R-:W-:-:S03]  /*3310*/  USHF.L.U32 UR6, UR16, 0x6, URZ ;  /* 0x0000000610067899 */ /* 0x000fc6000800063f */
[----:B------:R-:W4:Y:S04]  /*3320*/  LDL R244, [R1+0x1a0] ;  /* 0x0001a00001f47983 */ /* 0x000f280000100800 */
[----:B------:R-:W4:Y:S01]  /*3330*/  LDL R243, [R1+0x1b8] ;  /* 0x0001b80001f37983 */ /* 0x000f220000100800 */
[----:B------:R-:W-:-:S03]  /*3340*/  UMOV UR13, 0x80000020 ;  /* 0x80000020000d7882 */ /* 0x000fc60000000000 */
[----:B------:R-:W4:Y:S04]  /*3350*/  LDL R242, [R1+0x1c0] ;  /* 0x0001c00001f27983 */ /* 0x000f280000100800 */
[----:B------:R-:W4:Y:S04]  /*3360*/  LDL R241, [R1+0x1d8] ;  /* 0x0001d80001f17983 */ /* 0x000f280000100800 */
[----:B------:R-:W4:Y:S04]  /*3370*/  LDL R237, [R1+0x1d4] ;  /* 0x0001d40001ed7983 */ /* 0x000f280000100800 */
[----:B------:R-:W4:Y:S04]  /*3380*/  LDL R240, [R1+0x1e0] ;  /* 0x0001e00001f07983 */ /* 0x000f280000100800 */
[----:B------:R-:W4:Y:S01]  /*3390*/  LDL R239, [R1+0x1dc] ;  /* 0x0001dc0001ef7983 */ /* 0x000f220000100800 */
[----:B--2---:R-:W-:-:S03]  /*33a0*/  IADD3 R8, P2, R0, R13, RZ ;  /* 0x0000000d00087210 */ /* 0x004fc60007f5e0ff */
[----:B------:R3:W2:Y:S02]  /*33b0*/  LDG.E.U8 R13, desc[UR20][R6.64] ;  /* 0x00000014060d7981 */ /* 0x0006a4000c1e1100 */
[C---:B------:R-:W-:Y:S01]  /*33c0*/  IMAD.X R9, R3.reuse, 0x1, R252, P2 ;  /* 0x0000000103097824 */ /* 0x040fe200010e06fc */
[C---:B---3--:R-:W-:Y:S02]  /*33d0*/  IADD3 R6, P1, R0.reuse, R14, RZ ;  /* 0x0000000e00067210 */ /* 0x048fe40007f3e0ff */
[----:B------:R4:W3:Y:S03]  /*33e0*/  LDG.E.U8 R14, desc[UR20][R4.64] ;  /* 0x00000014040e7981 */ /* 0x0008e6000c1e1100 */
[----:B-----5:R-:W-:Y:S02]  /*33f0*/  IMAD.X R7, R3, 0x1, R15, P1 ;  /* 0x0000000103077824 */ /* 0x020fe400008e060f */
[----:B------:R1:W5:Y:S01]  /*3400*/  LDG.E.U8 R15, desc[UR20][R8.64] ;  /* 0x00000014080f7981 */ /* 0x000362000c1e1100 */
[----:B----4-:R-:W-:-:S03]  /*3410*/  IADD3 R4, P2, R0, R219, RZ ;  /* 0x000000db00047210 */ /* 0x010fc60007f5e0ff */
[----:B------:R-:W4:Y:S02]  /*3420*/  LDL R219, [R1+0x34] ;  /* 0x0000340001db7983 */ /* 0x000f240000100800 */
[C---:B------:R-:W-:Y:S01]  /*3430*/  IMAD.X R5, R3.reuse, 0x1, R11, P2 ;  /* 0x0000000103057824 */ /* 0x040fe200010e060b */
[C---:B-1----:R-:W-:Y:S01]  /*3440*/  IADD3 R8, P1, R0.reuse, R16, RZ ;  /* 0x0000001000087210 */ /* 0x042fe20007f3e0ff */
[----:B------:R-:W2:Y:S04]  /*3450*/  LDL R11, [R1+0x3c] ;  /* 0x00003c00010b7983 */ /* 0x000ea80000100800 */
[----:B------:R-:W-:Y:S01]  /*3460*/  IMAD.X R9, R3, 0x1, R10, P1 ;  /* 0x0000000103097824 */ /* 0x000fe200008e060a */
[----:B------:R1:W3:Y:S04]  /*3470*/  LDG.E.U8 R16, desc[UR20][R6.64] ;  /* 0x0000001406107981 */ /* 0x0002e8000c1e1100 */
[----:B------:R-:W5:Y:S04]  /*3480*/  LDL R10, [R1+0x58] ;  /* 0x00005800010a7983 */ /* 0x000f680000100800 */
[----:B------:R0:W3:Y:S01]  /*3490*/  LDG.E.U8 R24, desc[UR20][R4.64] ;  /* 0x0000001404187981 */ /* 0x0000e2000c1e1100 */
[----:B-1----:R-:W-:-:S03]  /*34a0*/  IADD3 R6, P2, R0, R218, RZ ;  /* 0x000000da00067210 */ /* 0x002fc60007f5e0ff */
[----:B------:R-:W3:Y:S04]  /*34b0*/  LDL R218, [R1+0x4c] ;  /* 0x00004c0001da7983 */ /* 0x000ee80000100800 */
[----:B------:R1:W3:Y:S01]  /*34c0*/  LDG.E.U8 R25, desc[UR20][R8.64] ;  /* 0x0000001408197981 */ /* 0x0002e2000c1e1100 */
[----:B0-----:R-:W-:Y:S01]  /*34d0*/  IADD3 R4, P1, R0, R223, RZ ;  /* 0x000000df00047210 */ /* 0x001fe20007f3e0ff */
[C---:B------:R-:W-:Y:S02]  /*34e0*/  IMAD.X R7, R3.reuse, 0x1, R217, P2 ;  /* 0x0000000103077824 */ /* 0x040fe400010e06d9 */
[----:B------:R-:W3:Y:S01]  /*34f0*/  LDL R223, [R1+0x70] ;  /* 0x0000700001df7983 */ /* 0x000ee20000100800 */
[----:B------:R-:W-:-:S03]  /*3500*/  IADD3.X R5, R3, R216, RZ, P1, !PT ;  /* 0x000000d803057210 */ /* 0x000fc60000ffe4ff */
[----:B------:R-:W3:Y:S04]  /*3510*/  LDL R217, [R1+0x5c] ;  /* 0x00005c0001d97983 */ /* 0x000ee80000100800 */
[----:B------:R-:W3:Y:S04]  /*3520*/  LDL R216, [R1+0x64] ;  /* 0x0000640001d87983 */ /* 0x000ee80000100800 */
[----:B------:R0:W3:Y:S01]  /*3530*/  LDG.E.U8 R26, desc[UR20][R6.64] ;  /* 0x00000014061a7981 */ /* 0x0000e2000c1e1100 */
[----:B-1----:R-:W-:-:S03]  /*3540*/  IADD3 R8, P2, R0, R222, RZ ;  /* 0x000000de00087210 */ /* 0x002fc60007f5e0ff */
[----:B------:R1:W3:Y:S01]  /*3550*/  LDG.E.U8 R27, desc[UR20][R4.64] ;  /* 0x00000014041b7981 */ /* 0x0002e2000c1e1100 */
[----:B0-----:R-:W-:-:S03]  /*3560*/  IADD3 R6, P1, R0, R220, RZ ;  /* 0x000000dc00067210 */ /* 0x001fc60007f3e0ff */
[----:B------:R-:W3:Y:S04]  /*3570*/  LDL R222, [R1+0x78] ;  /* 0x0000780001de7983 */ /* 0x000ee80000100800 */
[----:B------:R-:W3:Y:S01]  /*3580*/  LDL R220, [R1+0x6c] ;  /* 0x00006c0001dc7983 */ /* 0x000ee20000100800 */
[C---:B------:R-:W-:Y:S01]  /*3590*/  IMAD.X R9, R3.reuse, 0x1, R231, P2 ;  /* 0x0000000103097824 */ /* 0x040fe200010e06e7 */
[C---:B-1----:R-:W-:Y:S02]  /*35a0*/  IADD3 R4, P2, R0.reuse, R230, RZ ;  /* 0x000000e600047210 */ /* 0x042fe40007f5e0ff */
[----:B------:R-:W3:Y:S04]  /*35b0*/  LDL R230, [R1+0xc4] ;  /* 0x0000c40001e67983 */ /* 0x000ee80000100800 */
[----:B------:R0:W3:Y:S04]  /*35c0*/  LDG.E.U8 R28, desc[UR20][R8.64] ;  /* 0x00000014081c7981 */ /* 0x0000e8000c1e1100 */
[----:B------:R-:W3:Y:S01]  /*35d0*/  LDL R231, [R1+0xd8] ;  /* 0x0000d80001e77983 */ /* 0x000ee20000100800 */
[----:B----4-:R-:W-:Y:S01]  /*35e0*/  IMAD.X R7, R3, 0x1, R219, P1 ;  /* 0x0000000103077824 */ /* 0x010fe200008e06db */
[----:B0-----:R-:W-:-:S02]  /*35f0*/  IADD3 R8, P1, R0, R229, RZ ;  /* 0x000000e500087210 */ /* 0x001fc40007f3e0ff */
[----:B------:R-:W4:Y:S01]  /*3600*/  LDL R219, [R1+0x88] ;  /* 0x0000880001db7983 */ /* 0x000f220000100800 */
[----:B--2---:R-:W-:-:S03]  /*3610*/  IMAD.X R5, R3, 0x1, R11, P2 ;  /* 0x0000000103057824 */ /* 0x004fc600010e060b */
[----:B------:R0:W2:Y:S01]  /*3620*/  LDG.E.U8 R29, desc[UR20][R6.64] ;  /* 0x00000014061d7981 */ /* 0x0000a2000c1e1100 */
[----:B------:R-:W-:-:S03]  /*3630*/  IMAD.X R9, R3, 0x1, R227, P1 ;  /* 0x0000000103097824 */ /* 0x000fc600008e06e3 */
[----:B------:R5:W2:Y:S04]  /*3640*/  LDG.E.U8 R30, desc[UR20][R4.64] ;  /* 0x00000014041e7981 */ /* 0x000aa8000c1e1100 */
[----:B------:R-:W2:Y:S01]  /*3650*/  LDL R11, [R1+0x74] ;  /* 0x00007400010b7983 */ /* 0x000ea20000100800 */
[----:B0-----:R-:W-:-:S03]  /*3660*/  IADD3 R6, P2, R0, R228, RZ ;  /* 0x000000e400067210 */ /* 0x001fc60007f5e0ff */
[----:B------:R0:W2:Y:S01]  /*3670*/  LDG.E.U8 R31, desc[UR20][R8.64] ;  /* 0x00000014081f7981 */ /* 0x0000a2000c1e1100 */
[----:B-----5:R-:W-:-:S03]  /*3680*/  IADD3 R4, P1, R0, R10, RZ ;  /* 0x0000000a00047210 */ /* 0x020fc60007f3e0ff */
[----:B------:R-:W5:Y:S01]  /*3690*/  LDL R10, [R1+0x98] ;  /* 0x00009800010a7983 */ /* 0x000f620000100800 */
[C---:B---3--:R-:W-:Y:S02]  /*36a0*/  IMAD.X R7, R3.reuse, 0x1, R218, P2 ;  /* 0x0000000103077824 */ /* 0x048fe400010e06da */
[----:B------:R-:W-:Y:S01]  /*36b0*/  IMAD.X R5, R3, 0x1, R225, P1 ;  /* 0x0000000103057824 */ /* 0x000fe200008e06e1 */
[----:B------:R-:W3:Y:S01]  /*36c0*/  LDL R218, [R1+0x84] ;  /* 0x0000840001da7983 */ /* 0x000ee20000100800 */
[----:B0-----:R-:W-:-:S03]  /*36d0*/  IADD3 R8, P2, R0, R226, RZ ;  /* 0x000000e200087210 */ /* 0x001fc60007f5e0ff */
[----:B------:R0:W3:Y:S02]  /*36e0*/  LDG.E.U8 R32, desc[UR20][R6.64] ;  /* 0x0000001406207981 */ /* 0x0000e4000c1e1100 */
[----:B------:R-:W-:Y:S02]  /*36f0*/  IMAD.X R9, R3, 0x1, R217, P2 ;  /* 0x0000000103097824 */ /* 0x000fe400010e06d9 */
[----:B------:R-:W3:Y:S04]  /*3700*/  LDL R228, [R1+0xd4] ;  /* 0x0000d40001e47983 */ /* 0x000ee80000100800 */
[----:B------:R-:W3:Y:S01]  /*3710*/  LDL R217, [R1+0xa8] ;  /* 0x0000a80001d97983 */ /* 0x000ee20000100800 */
[----:B0-----:R-:W-:-:S03]  /*3720*/  IADD3 R6, P1, R0, R224, RZ ;  /* 0x000000e000067210 */ /* 0x001fc60007f3e0ff */
[----:B------:R-:W3:Y:S02]  /*3730*/  LDL R227, [R1+0x90] ;  /* 0x0000900001e37983 */ /* 0x000ee40000100800 */
[----:B------:R-:W-:Y:S02]  /*3740*/  IMAD.X R7, R3, 0x1, R216, P1 ;  /* 0x0000000103077824 */ /* 0x000fe400008e06d8 */
[----:B------:R-:W3:Y:S04]  /*3750*/  LDL R216, [R1+0x94] ;  /* 0x0000940001d87983 */ /* 0x000ee80000100800 */
[----:B------:R0:W3:Y:S04]  /*3760*/  LDG.E.U8 R33, desc[UR20][R4.64] ;  /* 0x0000001404217981 */ /* 0x0000e8000c1e1100 */
[----:B------:R-:W3:Y:S04]  /*3770*/  LDL R226, [R1+0x8c] ;  /* 0x00008c0001e27983 */ /* 0x000ee80000100800 */
[----:B------:R-:W3:Y:S01]  /*3780*/  LDL R225, [R1+0xb0] ;  /* 0x0000b00001e17983 */ /* 0x000ee20000100800 */
[----:B0-----:R-:W-:-:S03]  /*3790*/  IADD3 R4, P2, R0, R223, RZ ;  /* 0x000000df00047210 */ /* 0x001fc60007f5e0ff */
[----:B------:R0:W3:Y:S02]  /*37a0*/  LDG.E.U8 R34, desc[UR20][R8.64] ;  /* 0x0000001408227981 */ /* 0x0000e4000c1e1100 */
[----:B------:R-:W-:Y:S02]  /*37b0*/  IMAD.X R5, R3, 0x1, R220, P2 ;  /* 0x0000000103057824 */ /* 0x000fe400010e06dc */
[----:B------:R-:W3:Y:S04]  /*37c0*/  LDL R229, [R1+0x80] ;  /* 0x0000800001e57983 */ /* 0x000ee80000100800 */
[----:B------:R-:W3:Y:S01]  /*37d0*/  LDL R220, [R1+0xac] ;  /* 0x0000ac0001dc7983 */ /* 0x000ee20000100800 */
[----:B0-----:R-:W-:-:S03]  /*37e0*/  IADD3 R8, P1, R0, R222, RZ ;  /* 0x000000de00087210 */ /* 0x001fc60007f3e0ff */
[----:B------:R-:W3:Y:S04]  /*37f0*/  LDG.E.U8 R36, desc[UR20][R4.64] ;  /* 0x0000001404247981 */ /* 0x000ee8000c1e1100 */
[----:B------:R-:W3:Y:S04]  /*3800*/  LDL R224, [R1+0x9c] ;  /* 0x00009c0001e07983 */ /* 0x000ee80000100800 */
[----:B------:R4:W3:Y:S04]  /*3810*/  LDG.E.U8 R35, desc[UR20][R6.64] ;  /* 0x0000001406237981 */ /* 0x0008e8000c1e1100 */
[----:B------:R-:W3:Y:S04]  /*3820*/  LDL R223, [R1+0xc0] ;  /* 0x0000c00001df7983 */ /* 0x000ee80000100800 */
[----:B------:R-:W3:Y:S01]  /*3830*/  LDL R222, [R1+0xd0] ;  /* 0x0000d00001de7983 */ /* 0x000ee20000100800 */
[----:B----4-:R-:W-:-:S03]  /*3840*/  IADD3 R6, P2, R0, R219, RZ ;  /* 0x000000db00067210 */ /* 0x010fc60007f5e0ff */
[----:B------:R-:W4:Y:S01]  /*3850*/  LDL R219, [R1+0xe0] ;  /* 0x0000e00001db7983 */ /* 0x000f220000100800 */
[----:B--2---:R-:W-:-:S03]  /*3860*/  IMAD.X R9, R3, 0x1, R11, P1 ;  /* 0x0000000103097824 */ /* 0x004fc600008e060b */
[----:B------:R-:W2:Y:S04]  /*3870*/  LDL R11, [R1+0x7c] ;  /* 0x00007c00010b7983 */ /* 0x000ea80000100800 */
[----:B------:R0:W4:Y:S01]  /*3880*/  LDG.E.U8 R37, desc[UR20][R8.64] ;  /* 0x0000001408257981 */ /* 0x000122000c1e1100 */
[----:B-----5:R-:W-:-:S03]  /*3890*/  IADD3 R4, P1, R0, R10, RZ ;  /* 0x0000000a00047210 */ /* 0x020fc60007f3e0ff */
[----:B------:R-:W5:Y:S01]  /*38a0*/  LDL R10, [R1+0xa0] ;  /* 0x0000a000010a7983 */ /* 0x000f620000100800 */
[----:B---3--:R-:W-:-:S03]  /*38b0*/  IADD3.X R7, R3, R218, RZ, P2, !PT ;  /* 0x000000da03077210 */ /* 0x008fc600017fe4ff */
[----:B------:R-:W3:Y:S04]  /*38c0*/  LDL R218, [R1+0xbc] ;  /* 0x0000bc0001da7983 */ /* 0x000ee80000100800 */
[----:B------:R1:W4:Y:S01]  /*38d0*/  LDG.E.U8 R39, desc[UR20][R6.64] ;  /* 0x0000001406277981 */ /* 0x000322000c1e1100 */
[----:B0-----:R-:W-:-:S03]  /*38e0*/  IADD3 R8, P2, R0, R217, RZ ;  /* 0x000000d900087210 */ /* 0x001fc60007f5e0ff */
[----:B------:R-:W4:Y:S01]  /*38f0*/  LDL R217, [R1+0xcc] ;  /* 0x0000cc0001d97983 */ /* 0x000f220000100800 */
[----:B------:R-:W-:-:S03]  /*3900*/  IMAD.X R5, R3, 0x1, R216, P1 ;  /* 0x0000000103057824 */ /* 0x000fc600008e06d8 */
[----:B------:R-:W4:Y:S01]  /*3910*/  LDL R216, [R1+0xdc] ;  /* 0x0000dc0001d87983 */ /* 0x000f220000100800 */
[----:B------:R-:W-:-:S03]  /*3920*/  IMAD.X R9, R3, 0x1, R234, P2 ;  /* 0x0000000103097824 */ /* 0x000fc600010e06ea */
[----:B------:R0:W4:Y:S04]  /*3930*/  LDG.E.U8 R41, desc[UR20][R4.64] ;  /* 0x0000001404297981 */ /* 0x000128000c1e1100 */
[----:B------:R0:W4:Y:S01]  /*3940*/  LDG.E.U8 R43, desc[UR20][R8.64] ;  /* 0x00000014082b7981 */ /* 0x000122000c1e1100 */
[----:B-1----:R-:W-:-:S03]  /*3950*/  IADD3 R6, P1, R0, R235, RZ ;  /* 0x000000eb00067210 */ /* 0x002fc60007f3e0ff */
[----:B------:R-:W4:Y:S01]  /*3960*/  LDL R234, [R1+0x13c] ;  /* 0x00013c0001ea7983 */ /* 0x000f220000100800 */
[C---:B0-----:R-:W-:Y:S02]  /*3970*/  IADD3 R4, P2, R0.reuse, R233, RZ ;  /* 0x000000e900047210 */ /* 0x041fe40007f5e0ff */
[----:B------:R-:W-:-:S03]  /*3980*/  IADD3 R8, P3, R0, R231, RZ ;  /* 0x000000e700087210 */ /* 0x000fc60007f7e0ff */
[C---:B------:R-:W-:Y:S01]  /*3990*/  IMAD.X R5, R3.reuse, 0x1, R230, P2 ;  /* 0x0000000103057824 */ /* 0x040fe200010e06e6 */
[----:B------:R-:W4:Y:S01]  /*39a0*/  LDL R231, [R1+0x118] ;  /* 0x0001180001e77983 */ /* 0x000f220000100800 */
[----:B------:R-:W-:-:S03]  /*39b0*/  IMAD.X R9, R3, 0x1, R228, P3 ;  /* 0x0000000103097824 */ /* 0x000fc600018e06e4 */
[----:B------:R0:W4:Y:S04]  /*39c0*/  LDG.E.U8 R47, desc[UR20][R4.64] ;  /* 0x00000014042f7981 */ /* 0x000128000c1e1100 */
[----:B------:R1:W4:Y:S01]  /*39d0*/  LDG.E.U8 R49, desc[UR20][R8.64] ;  /* 0x0000001408317981 */ /* 0x000322000c1e1100 */
[----:B------:R-:W-:-:S03]  /*39e0*/  IMAD.X R7, R3, 0x1, R232, P1 ;  /* 0x0000000103077824 */ /* 0x000fc600008e06e8 */
[----:B------:R-:W4:Y:S01]  /*39f0*/  LDL R228, [R1+0xec] ;  /* 0x0000ec0001e47983 */ /* 0x000f220000100800 */
[----:B0-----:R-:W-:-:S03]  /*3a00*/  IADD3 R4, P2, R0, R227, RZ ;  /* 0x000000e300047210 */ /* 0x001fc60007f5e0ff */
[----:B------:R0:W4:Y:S02]  /*3a10*/  LDG.E.U8 R45, desc[UR20][R6.64] ;  /* 0x00000014062d7981 */ /* 0x000124000c1e1100 */
[C---:B------:R-:W-:Y:S01]  /*3a20*/  IMAD.X R5, R3.reuse, 0x1, R226, P2 ;  /* 0x0000000103057824 */ /* 0x040fe200010e06e2 */
[C---:B-1----:R-:W-:Y:S01]  /*3a30*/  IADD3 R8, P2, R0.reuse, R225, RZ ;  /* 0x000000e100087210 */ /* 0x042fe20007f5e0ff */
[----:B------:R-:W4:Y:S04]  /*3a40*/  LDL R227, [R1+0x110] ;  /* 0x0001100001e37983 */ /* 0x000f280000100800 */
[----:B------:R-:W-:Y:S01]  /*3a50*/  IMAD.X R9, R3, 0x1, R220, P2 ;  /* 0x0000000103097824 */ /* 0x000fe200010e06dc */
[C---:B0-----:R-:W-:Y:S01]  /*3a60*/  IADD3 R6, P1, R0.reuse, R229, RZ ;  /* 0x000000e500067210 */ /* 0x041fe20007f3e0ff */
[----:B------:R-:W4:Y:S04]  /*3a70*/  LDL R220, [R1+0xf0] ;  /* 0x0000f00001dc7983 */ /* 0x000f280000100800 */
[----:B------:R-:W4:Y:S04]  /*3a80*/  LDG.E.U8 R44, desc[UR20][R8.64] ;  /* 0x00000014082c7981 */ /* 0x000f28000c1e1100 */
[----:B------:R0:W4:Y:S04]  /*3a90*/  LDG.E.U8 R40, desc[UR20][R4.64] ;  /* 0x0000001404287981 */ /* 0x000128000c1e1100 */
[----:B------:R-:W4:Y:S04]  /*3aa0*/  LDL R229, [R1+0x108] ;  /* 0x0001080001e57983 */ /* 0x000f280000100800 */
[----:B------:R-:W4:Y:S01]  /*3ab0*/  LDL R9, [R1+0xe8] ;  /* 0x0000e80001097983 */ /* 0x000f220000100800 */
[----:B0-----:R-:W-:-:S03]  /*3ac0*/  IADD3 R4, P3, R0, R222, RZ ;  /* 0x000000de00047210 */ /* 0x001fc60007f7e0ff */
[----:B------:R-:W4:Y:S04]  /*3ad0*/  LDL R226, [R1+0x148] ;  /* 0x0001480001e27983 */ /* 0x000f280000100800 */
[----:B------:R-:W4:Y:S04]  /*3ae0*/  LDL R222, [R1+0x188] ;  /* 0x0001880001de7983 */ /* 0x000f280000100800 */
[----:B------:R-:W4:Y:S04]  /*3af0*/  LDL R225, [R1+0x164] ;  /* 0x0001640001e17983 */ /* 0x000f280000100800 */
[----:B------:R-:W4:Y:S04]  /*3b00*/  LDL R230, [R1+0xf8] ;  /* 0x0000f80001e67983 */ /* 0x000f280000100800 */
[----:B------:R-:W4:Y:S04]  /*3b10*/  LDL R233, [R1+0x154] ;  /* 0x0001540001e97983 */ /* 0x000f280000100800 */
[----:B------:R-:W4:Y:S04]  /*3b20*/  LDL R235, [R1+0x1b0] ;  /* 0x0001b00001eb7983 */ /* 0x000f280000100800 */
[----:B------:R-:W4:Y:S01]  /*3b30*/  LDL R232, [R1+0x1d0] ;  /* 0x0001d00001e87983 */ /* 0x000f220000100800 */
[----:B--2---:R-:W-:-:S05]  /*3b40*/  IMAD.X R7, R3, 0x1, R11, P1 ;  /* 0x0000000103077824 */ /* 0x004fca00008e060b */
[----:B------:R0:W2:Y:S01]  /*3b50*/  LDG.E.U8 R38, desc[UR20][R6.64] ;  /* 0x0000001406267981 */ /* 0x0000a2000c1e1100 */
[----:B-----5:R-:W-:-:S05]  /*3b60*/  IADD3 R10, P1, R0, R10, RZ ;  /* 0x0000000a000a7210 */ /* 0x020fca0007f3e0ff */
[C---:B------:R-:W-:Y:S01]  /*3b70*/  IMAD.X R11, R3.reuse, 0x1, R224, P1 ;  /* 0x00000001030b7824 */ /* 0x040fe200008e06e0 */
[----:B0-----:R-:W-:Y:S01]  /*3b80*/  IADD3 R6, P1, R0, R223, RZ ;  /* 0x000000df00067210 */ /* 0x001fe20007f3e0ff */
[----:B------:R-:W5:Y:S04]  /*3b90*/  LDL R224, [R1+0x130] ;  /* 0x0001300001e07983 */ /* 0x000f680000100800 */
[----:B------:R0:W5:Y:S01]  /*3ba0*/  LDG.E.U8 R42, desc[UR20][R10.64] ;  /* 0x000000140a2a7981 */ /* 0x000162000c1e1100 */
[----:B---3--:R-:W-:-:S03]  /*3bb0*/  IMAD.X R7, R3, 0x1, R218, P1 ;  /* 0x0000000103077824 */ /* 0x008fc600008e06da */
[----:B------:R-:W3:Y:S01]  /*3bc0*/  LDL R223, [R1+0x168] ;  /* 0x0001680001df7983 */ /* 0x000ee20000100800 */
[----:B----4-:R-:W-:Y:S02]  /*3bd0*/  IADD3.X R5, R3, R217, RZ, P3, !PT ;  /* 0x000000d903057210 */ /* 0x010fe40001ffe4ff */
[----:B0-----:R-:W-:-:S03]  /*3be0*/  IADD3 R10, P2, R0, R219, RZ ;  /* 0x000000db000a7210 */ /* 0x001fc60007f5e0ff */
[----:B------:R-:W4:Y:S02]  /*3bf0*/  LDG.E.U8 R4, desc[UR20][R4.64] ;  /* 0x0000001404047981 */ /* 0x000f24000c1e1100 */
[----:B------:R-:W-:Y:S02]  /*3c00*/  IMAD.X R11, R3, 0x1, R216, P2 ;  /* 0x00000001030b7824 */ /* 0x000fe400010e06d8 */
[----:B------:R-:W3:Y:S04]  /*3c10*/  LDL R219, [R1+0xe4] ;  /* 0x0000e40001db7983 */ /* 0x000ee80000100800 */
[----:B------:R0:W3:Y:S04]  /*3c20*/  LDG.E.U8 R216, desc[UR20][R6.64] ;  /* 0x0000001406d87981 */ /* 0x0000e8000c1e1100 */
[----:B------:R-:W3:Y:S01]  /*3c30*/  LDG.E.U8 R218, desc[UR20][R10.64] ;  /* 0x000000140ada7981 */ /* 0x000ee2000c1e1100 */
[----:B------:R-:W-:Y:S01]  /*3c40*/  BAR.SYNC.DEFER_BLOCKING 0x0 ;  /* 0x0000000000007b1d */ /* 0x000fe20000010000 */
[----:B------:R-:W-:-:S04]  /*3c50*/  LOP3.LUT P1, RZ, R238, 0x80, RZ, 0xc0, !PT ;  /* 0x00000080eeff7812 */ /* 0x000fc8000782c0ff */
[----:B------:R-:W-:Y:S01]  /*3c60*/  SEL R3, RZ, 0x90, !P1 ;  /* 0x00000090ff037807 */ /* 0x000fe20004800000 */
[----:B------:R-:W3:Y:S03]  /*3c70*/  LDL R217, [R1+0x104] ;  /* 0x0001040001d97983 */ /* 0x000ee60000100800 */
[----:B------:R-:W-:Y:S02]  /*3c80*/  LOP3.LUT R8, R3, 0x7f, R238, 0x78, !PT ;  /* 0x0000007f03087812 */ /* 0x000fe400078e78ee */
[----:B------:R-:W3:Y:S04]  /*3c90*/  LDL R3, [R1+0x10c] ;  /* 0x00010c0001037983 */ /* 0x000ee80000100800 */
[----:B------:R1:W-:Y:S04]  /*3ca0*/  STS.U8 [R8+UR19+0x4400], R16 ;  /* 0x0044001008007988 */ /* 0x0003e80008000013 */
[----:B-1----:R-:W3:Y:S04]  /*3cb0*/  LDL R16, [R1+0x128] ;  /* 0x0001280001107983 */ /* 0x002ee80000100800 */
[----:B------:R1:W-:Y:S04]  /*3cc0*/  STS.U8 [R8+UR19+0x4000], R12 ;  /* 0x0040000c08007988 */ /* 0x0003e80008000013 */
[----:B------:R1:W-:Y:S01]  /*3cd0*/  STS.U8 [R8+UR19+0x4200], R14 ;  /* 0x0042000e08007988 */ /* 0x0003e20008000013 */
[----:B0-----:R-:W-:-:S03]  /*3ce0*/  IADD3 R6, P1, R9, UR4, RZ ;  /* 0x0000000409067c10 */ /* 0x001fc6000ff3e0ff */
[----:B-1----:R-:W3:Y:S04]  /*3cf0*/  LDL R12, [R1+0x144] ;  /* 0x00014400010c7983 */ /* 0x002ee80000100800 */
[----:B------:R-:W3:Y:S01]  /*3d00*/  LDL R9, [R1+0x124] ;  /* 0x0001240001097983 */ /* 0x000ee20000100800 */
[----:B------:R-:W-:-:S03]  /*3d10*/  IADD3 R14, P2, R220, UR4, RZ ;  /* 0x00000004dc0e7c10 */ /* 0x000fc6000ff5e0ff */
[----:B------:R-:W3:Y:S01]  /*3d20*/  LDL R220, [R1+0x1a8] ;  /* 0x0001a80001dc7983 */ /* 0x000ee20000100800 */
[----:B------:R-:W-:-:S03]  /*3d30*/  LOP3.LUT R5, R8, 0x20, RZ, 0x3c, !PT ;  /* 0x0000002008057812 */ /* 0x000fc600078e3cff */
[----:B------:R-:W-:Y:S04]  /*3d40*/  STS.U8 [R8+UR19+0x4600], R25 ;  /* 0x0046001908007988 */ /* 0x000fe80008000013 */
        /* <DEDUP_REMOVED lines=13> */
[----:B------:R0:W-:Y:S04]  /*3e20*/  STS.U8 [R5+UR19+0x4300], R15 ;  /* 0x0043000f05007988 */ /* 0x0001e80008000013 */
        /* <DEDUP_REMOVED lines=8> */
[----:B------:R-:W-:Y:S01]  /*3eb0*/  STS.U8 [R5+UR19+0x5900], R44 ;  /* 0x0059002c05007988 */ /* 0x000fe20008000013 */
[----:B0-----:R-:W-:-:S03]  /*3ec0*/  IADD3.X R15, R228, UR24, RZ, P2, !PT ;  /* 0x00000018e40f7c10 */ /* 0x001fc600097fe4ff */
[----:B------:R-:W3:Y:S04]  /*3ed0*/  LDL R228, [R1+0x150] ;  /* 0x0001500001e47983 */ /* 0x000ee80000100800 */
[----:B--2---:R-:W-:Y:S04]  /*3ee0*/  STS.U8 [R5+UR19+0x5300], R38 ;  /* 0x0053002605007988 */ /* 0x004fe80008000013 */
[----:B-----5:R-:W-:Y:S04]  /*3ef0*/  STS.U8 [R5+UR19+0x5700], R42 ;  /* 0x0057002a05007988 */ /* 0x020fe80008000013 */
[----:B----4-:R-:W-:Y:S04]  /*3f00*/  STS.U8 [R5+UR19+0x5d00], R4 ;  /* 0x005d000405007988 */ /* 0x010fe80008000013 */
[----:B---3--:R-:W-:Y:S04]  /*3f10*/  STS.U8 [R5+UR19+0x5b00], R216 ;  /* 0x005b00d805007988 */ /* 0x008fe80008000013 */
[----:B------:R0:W-:Y:S01]  /*3f20*/  STS.U8 [R5+UR19+0x5f00], R218 ;  /* 0x005f00da05007988 */ /* 0x0001e20008000013 */
[----:B------:R1:W-:Y:S06]  /*3f30*/  MEMBAR.ALL.CTA ;  /* 0x0000000000007992 */ /* 0x0003ec0000008000 */
[----:B-1----:R-:W1:Y:S01]  /*3f40*/  FENCE.VIEW.ASYNC.S ;  /* 0x00000000000073c6 */ /* 0x002e620000000000 */
[----:B------:R-:W-:-:S03]  /*3f50*/  IADD3.X R7, R219, UR24, RZ, P1, !PT ;  /* 0x00000018db077c10 */ /* 0x000fc60008ffe4ff */
[----:B------:R-:W2:Y:S04]  /*3f60*/  LDL R219, [R1+0x184] ;  /* 0x0001840001db7983 */ /* 0x000ea80000100800 */
[----:B0-----:R-:W3:Y:S04]  /*3f70*/  LDL R218, [R1+0x1c8] ;  /* 0x0001c80001da7983 */ /* 0x001ee80000100800 */
[----:B------:R-:W4:Y:S04]  /*3f80*/  LDL R216, [R1+0x1a4] ;  /* 0x0001a40001d87983 */ /* 0x000f280000100800 */
[----:B------:R-:W5:Y:S01]  /*3f90*/  LDL R4, [R1+0x12c] ;  /* 0x00012c0001047983 */ /* 0x000f620000100800 */
[----:B-1----:R-:W-:Y:S01]  /*3fa0*/  BAR.SYNC.DEFER_BLOCKING 0x0 ;  /* 0x0000000000007b1d */ /* 0x002fe20000010000 */
[----:B------:R-:W-:-:S05]  /*3fb0*/  IADD3 R10, P1, R229, UR4, RZ ;  /* 0x00000004e50a7c10 */ /* 0x000fca000ff3e0ff */
[----:B------:R-:W5:Y:S04]  /*3fc0*/  LDL R229, [R1+0xf4] ;  /* 0x0000f40001e57983 */ /* 0x000f680000100800 */
[----:B------:R0:W5:Y:S02]  /*3fd0*/  LDG.E.U8 R13, desc[UR20][R6.64] ;  /* 0x00000014060d7981 */ /* 0x000164000c1e1100 */
[----:B0-----:R-:W-:Y:S02]  /*3fe0*/  IADD3 R6, P2, R227, UR4, RZ ;  /* 0x00000004e3067c10 */ /* 0x001fe4000ff5e0ff */
[----:B------:R-:W5:Y:S02]  /*3ff0*/  LDL R227, [R1+0x1c4] ;  /* 0x0001c40001e37983 */ /* 0x000f640000100800 */
[----:B------:R-:W-:-:S02]  /*4000*/  IADD3.X R7, R3, UR24, RZ, P2, !PT ;  /* 0x0000001803077c10 */ /* 0x000fc400097fe4ff */
[----:B------:R-:W5:Y:S01]  /*4010*/  LDL R3, [R1+0x14c] ;  /* 0x00014c0001037983 */ /* 0x000f620000100800 */
[----:B------:R-:W-:-:S03]  /*4020*/  IADD3.X R11, R217, UR24, RZ, P1, !PT ;  /* 0x00000018d90b7c10 */ /* 0x000fc60008ffe4ff */
[----:B------:R0:W5:Y:S02]  /*4030*/  LDG.E.U8 R217, desc[UR20][R14.64] ;  /* 0x000000140ed97981 */ /* 0x000164000c1e1100 */
[----:B0-----:R-:W-:Y:S02]  /*4040*/  IADD3 R14, P1, R16, UR4, RZ ;  /* 0x00000004100e7c10 */ /* 0x001fe4000ff3e0ff */
[----:B------:R0:W5:Y:S02]  /*4050*/  LDG.E.U8 R16, desc[UR20][R10.64] ;  /* 0x000000140a107981 */ /* 0x000164000c1e1100 */
[----:B------:R-:W-:Y:S02]  /*4060*/  IADD3.X R15, R9, UR24, RZ, P1, !PT ;  /* 0x00000018090f7c10 */ /* 0x000fe40008ffe4ff */
[----:B------:R1:W5:Y:S01]  /*4070*/  LDG.E.U8 R9, desc[UR20][R6.64] ;  /* 0x0000001406097981 */ /* 0x000362000c1e1100 */
[----:B0-----:R-:W-:-:S03]  /*4080*/  IADD3 R10, P2, R226, UR4, RZ ;  /* 0x00000004e20a7c10 */ /* 0x001fc6000ff5e0ff */
[----:B------:R-:W5:Y:S01]  /*4090*/  LDL R226, [R1+0xfc] ;  /* 0x0000fc0001e27983 */ /* 0x000f620000100800 */
[----:B------:R-:W-:-:S03]  /*40a0*/  IADD3.X R11, R12, UR24, RZ, P2, !PT ;  /* 0x000000180c0b7c10 */ /* 0x000fc600097fe4ff */
[----:B------:R0:W5:Y:S01]  /*40b0*/  LDG.E.U8 R12, desc[UR20][R14.64] ;  /* 0x000000140e0c7981 */ /* 0x000162000c1e1100 */
[----:B-1----:R-:W-:Y:S02]  /*40c0*/  IADD3 R6, P1, R223, UR4, RZ ;  /* 0x00000004df067c10 */ /* 0x002fe4000ff3e0ff */
[----:B------:R-:W-:Y:S01]  /*40d0*/  IADD3 R222, P2, R222, UR4, RZ ;  /* 0x00000004dede7c10 */ /* 0x000fe2000ff5e0ff */
[----:B------:R-:W5:Y:S01]  /*40e0*/  LDG.E.U8 R11, desc[UR20][R10.64] ;  /* 0x000000140a0b7981 */ /* 0x000f62000c1e1100 */
[----:B0-----:R-:W-:-:S03]  /*40f0*/  IADD3 R14, P3, R220, UR4, RZ ;  /* 0x00000004dc0e7c10 */ /* 0x001fc6000ff7e0ff */
[----:B------:R-:W5:Y:S01]  /*4100*/  LDL R220, [R1+0x100] ;  /* 0x0001000001dc7983 */ /* 0x000f620000100800 */
[----:B------:R-:W-:Y:S02]  /*4110*/  IADD3.X R7, R225, UR24, RZ, P1, !PT ;  /* 0x00000018e1077c10 */ /* 0x000fe40008ffe4ff */
[----:B--2---:R-:W-:-:S03]  /*4120*/  IADD3.X R223, R219, UR24, RZ, P2, !PT ;  /* 0x00000018dbdf7c10 */ /* 0x004fc600097fe4ff */
[----:B------:R0:W2:Y:S02]  /*4130*/  LDG.E.U8 R219, desc[UR20][R6.64] ;  /* 0x0000001406db7981 */ /* 0x0000a4000c1e1100 */
[----:B0-----:R-:W-:Y:S02]  /*4140*/  IADD3 R6, P1, R224, UR4, RZ ;  /* 0x00000004e0067c10 */ /* 0x001fe4000ff3e0ff */
[----:B---3--:R-:W-:Y:S02]  /*4150*/  IADD3 R224, P4, R218, UR4, RZ ;  /* 0x00000004dae07c10 */ /* 0x008fe4000ff9e0ff */
[----:B------:R-:W3:Y:S01]  /*4160*/  LDL R218, [R1+0x114] ;  /* 0x0001140001da7983 */ /* 0x000ee20000100800 */
[----:B----4-:R-:W-:Y:S02]  /*4170*/  IADD3.X R15, R216, UR24, RZ, P3, !PT ;  /* 0x00000018d80f7c10 */ /* 0x010fe40009ffe4ff */
[----:B-----5:R-:W-:Y:S01]  /*4180*/  IADD3.X R7, R4, UR24, RZ, P1, !PT ;  /* 0x0000001804077c10 */ /* 0x020fe20008ffe4ff */
[----:B------:R0:W4:Y:S04]  /*4190*/  LDG.E.U8 R216, desc[UR20][R222.64] ;  /* 0x00000014ded87981 */ /* 0x000128000c1e1100 */
[----:B------:R-:W5:Y:S04]  /*41a0*/  LDL R4, [R1+0x11c] ;  /* 0x00011c0001047983 */ /* 0x000f680000100800 */
[----:B------:R-:W4:Y:S01]  /*41b0*/  LDG.E.U8 R15, desc[UR20][R14.64] ;  /* 0x000000140e0f7981 */ /* 0x000f22000c1e1100 */
[----:B0-----:R-:W-:-:S03]  /*41c0*/  IADD3 R222, P2, R228, UR4, RZ ;  /* 0x00000004e4de7c10 */ /* 0x001fc6000ff5e0ff */
[----:B------:R-:W2:Y:S04]  /*41d0*/  LDL R228, [R1+0x138] ;  /* 0x0001380001e47983 */ /* 0x000ea80000100800 */
[----:B------:R-:W4:Y:S04]  /*41e0*/  LDG.E.U8 R7, desc[UR20][R6.64] ;  /* 0x0000001406077981 */ /* 0x000f28000c1e1100 */
[----:B------:R-:W4:Y:S01]  /*41f0*/  LDL R14, [R1+0x134] ;  /* 0x00013400010e7983 */ /* 0x000f220000100800 */
[----:B------:R-:W-:-:S03]  /*4200*/  IADD3.X R225, R227, UR24, RZ, P4, !PT ;  /* 0x00000018e3e17c10 */ /* 0x000fc6000a7fe4ff */
[----:B------:R-:W5:Y:S01]  /*4210*/  LDL R227, [R1+0x120] ;  /* 0x0001200001e37983 */ /* 0x000f620000100800 */
[----:B------:R-:W-:-:S03]  /*4220*/  IADD3.X R223, R3, UR24, RZ, P2, !PT ;  /* 0x0000001803df7c10 */ /* 0x000fc600097fe4ff */
[----:B------:R-:W4:Y:S04]  /*4230*/  LDG.E.U8 R3, desc[UR20][R224.64] ;  /* 0x00000014e0037981 */ /* 0x000f28000c1e1100 */
[----:B------:R0:W4:Y:S02]  /*4240*/  LDG.E.U8 R10, desc[UR20][R222.64] ;  /* 0x00000014de0a7981 */ /* 0x000124000c1e1100 */
[----:B0-----:R-:W-:Y:S02]  /*4250*/  IADD3 R222, P1, R230, UR4, RZ ;  /* 0x00000004e6de7c10 */ /* 0x001fe4000ff3e0ff */
[----:B------:R-:W4:Y:S02]  /*4260*/  LDL R230, [R1+0x158] ;  /* 0x0001580001e67983 */ /* 0x000f240000100800 */
[----:B------:R-:W-:-:S02]  /*4270*/  IADD3.X R223, R229, UR24, RZ, P1, !PT ;  /* 0x00000018e5df7c10 */ /* 0x000fc40008ffe4ff */
[----:B------:R-:W4:Y:S01]  /*4280*/  LDL R229, [R1+0x140] ;  /* 0x0001400001e57983 */ /* 0x000f220000100800 */
[----:B------:R-:W-:-:S03]  /*4290*/  IADD3 R224, P1, R220, UR4, RZ ;  /* 0x00000004dce07c10 */ /* 0x000fc6000ff3e0ff */
[----:B------:R0:W4:Y:S01]  /*42a0*/  LDG.E.U8 R220, desc[UR20][R222.64] ;  /* 0x00000014dedc7981 */ /* 0x000122000c1e1100 */
[----:B------:R-:W-:-:S03]  /*42b0*/  IADD3.X R225, R226, UR24, RZ, P1, !PT ;  /* 0x00000018e2e17c10 */ /* 0x000fc60008ffe4ff */
[----:B------:R-:W4:Y:S04]  /*42c0*/  LDL R226, [R1+0x16c] ;  /* 0x00016c0001e27983 */ /* 0x000f280000100800 */
[----:B------:R-:W4:Y:S01]  /*42d0*/  LDG.E.U8 R6, desc[UR20][R224.64] ;  /* 0x00000014e0067981 */ /* 0x000f22000c1e1100 */
[----:B0-----:R-:W-:-:S03]  /*42e0*/  IADD3 R222, P2, R231, UR4, RZ ;  /* 0x00000004e7de7c10 */ /* 0x001fc6000ff5e0ff */
[----:B------:R-:W4:Y:S01]  /*42f0*/  LDL R231, [R1+0x170] ;  /* 0x0001700001e77983 */ /* 0x000f220000100800 */
[----:B---3--:R-:W-:-:S05]  /*4300*/  IADD3.X R223, R218, UR24, RZ, P2, !PT ;  /* 0x00000018dadf7c10 */ /* 0x008fca00097fe4ff */
[----:B------:R5:W3:Y:S02]  /*4310*/  LDG.E.U8 R218, desc[UR20][R222.64] ;  /* 0x00000014deda7981 */ /* 0x000ae4000c1e1100 */
[----:B-----5:R-:W-:Y:S02]  /*4320*/  IADD3 R222, P1, R227, UR4, RZ ;  /* 0x00000004e3de7c10 */ /* 0x020fe4000ff3e0ff */
[----:B------:R-:W5:Y:S02]  /*4330*/  LDL R227, [R1+0x18c] ;  /* 0x00018c0001e37983 */ /* 0x000f640000100800 */
[----:B------:R-:W-:-:S05]  /*4340*/  IADD3.X R223, R4, UR24, RZ, P1, !PT ;  /* 0x0000001804df7c10 */ /* 0x000fca0008ffe4ff */
[----:B------:R2:W3:Y:S02]  /*4350*/  LDG.E.U8 R4, desc[UR20][R222.64] ;  /* 0x00000014de047981 */ /* 0x0004e4000c1e1100 */
[----:B--2---:R-:W-:Y:S02]  /*4360*/  IADD3 R222, P1, R228, UR4, RZ ;  /* 0x00000004e4de7c10 */ /* 0x004fe4000ff3e0ff */
[----:B------:R-:W2:Y:S02]  /*4370*/  LDL R228, [R1+0x1ac] ;  /* 0x0001ac0001e47983 */ /* 0x000ea40000100800 */
[----:B----4-:R-:W-:-:S05]  /*4380*/  IADD3.X R223, R14, UR24, RZ, P1, !PT ;  /* 0x000000180edf7c10 */ /* 0x010fca0008ffe4ff */
[----:B------:R0:W4:Y:S02]  /*4390*/  LDG.E.U8 R14, desc[UR20][R222.64] ;  /* 0x00000014de0e7981 */ /* 0x000124000c1e1100 */
[----:B0-----:R-:W-:Y:S02]  /*43a0*/  IADD3 R222, P1, R229, UR4, RZ ;  /* 0x00000004e5de7c10 */ /* 0x001fe4000ff3e0ff */
[----:B------:R-:W3:Y:S02]  /*43b0*/  LDL R229, [R1+0x1cc] ;  /* 0x0001cc0001e57983 */ /* 0x000ee40000100800 */
[----:B------:R-:W-:Y:S02]  /*43c0*/  IADD3.X R223, R234, UR24, RZ, P1, !PT ;  /* 0x00000018eadf7c10 */ /* 0x000fe40008ffe4ff */
[----:B------:R-:W4:Y:S04]  /*43d0*/  LDL R234, [R1+0x160] ;  /* 0x0001600001ea7983 */ /* 0x000f280000100800 */
[----:B------:R0:W4:Y:S02]  /*43e0*/  LDG.E.U8 R224, desc[UR20][R222.64] ;  /* 0x00000014dee07981 */ /* 0x000124000c1e1100 */
[----:B0-----:R-:W-:-:S02]  /*43f0*/  IADD3 R222, P1, R230, UR4, RZ ;  /* 0x00000004e6de7c10 */ /* 0x001fc4000ff3e0ff */
[----:B------:R-:W4:Y:S02]  /*4400*/  LDL R230, [R1+0x15c] ;  /* 0x00015c0001e67983 */ /* 0x000f240000100800 */
[----:B------:R-:W-:Y:S02]  /*4410*/  IADD3.X R223, R233, UR24, RZ, P1, !PT ;  /* 0x00000018e9df7c10 */ /* 0x000fe40008ffe4ff */
[----:B------:R-:W4:Y:S04]  /*4420*/  LDL R233, [R1+0x178] ;  /* 0x0001780001e97983 */ /* 0x000f280000100800 */
[----:B------:R0:W4:Y:S02]  /*4430*/  LDG.E.U8 R225, desc[UR20][R222.64] ;  /* 0x00000014dee17981 */ /* 0x000124000c1e1100 */
[----:B0-----:R-:W-:-:S02]  /*4440*/  IADD3 R222, P1, R231, UR4, RZ ;  /* 0x00000004e7de7c10 */ /* 0x001fc4000ff3e0ff */
[----:B------:R-:W4:Y:S02]  /*4450*/  LDL R231, [R1+0x174] ;  /* 0x0001740001e77983 */ /* 0x000f240000100800 */
[----:B------:R-:W-:-:S05]  /*4460*/  IADD3.X R223, R226, UR24, RZ, P1, !PT ;  /* 0x00000018e2df7c10 */ /* 0x000fca0008ffe4ff */
[----:B------:R0:W4:Y:S02]  /*4470*/  LDG.E.U8 R226, desc[UR20][R222.64] ;  /* 0x00000014dee27981 */ /* 0x000124000c1e1100 */
[----:B0-----:R-:W-:Y:S02]  /*4480*/  IADD3 R222, P1, R236, UR4, RZ ;  /* 0x00000004ecde7c10 */ /* 0x001fe4000ff3e0ff */
[----:B------:R-:W4:Y:S01]  /*4490*/  LDL R236, [R1+0x180] ;  /* 0x0001800001ec7983 */ /* 0x000f220000100800 */
[----:B------:R-:W-:-:S04]  /*44a0*/  ULOP3.LUT UR6, UR6, 0x100, URZ, 0xc0, !UPT ;  /* 0x0000010006067892 */ /* 0x000fc8000f8ec03f */
[----:B------:R-:W-:Y:S01]  /*44b0*/  ULEA.HI UR6, UR19, UR6, URZ, 0x1c ;  /* 0x0000000613067291 */ /* 0x000fe2000f8fe03f */
[----:B------:R-:W-:-:S03]  /*44c0*/  WARPGROUP.ARRIVE ;  /* 0x00000000000079c5 */ /* 0x000fc60000000000 */
[----:B------:R-:W-:-:S09]  /*44d0*/  ULOP3.LUT UR12, UR6, 0x3fff, URZ, 0xc0, !UPT ;  /* 0x00003fff060c7892 */ /* 0x000fd2000f8ec03f */
[----:B------:R-:W-:Y:S01]  /*44e0*/  QGMMA.64x128x32.F32.E4M3.E4M3 R88, gdesc[UR12], RZ, !UPT ;  /* 0x01e000000c5879f3 */ /* 0x000fe2000c7008ff */
[----:B------:R-:W-:Y:S01]  /*44f0*/  UIADD3 UR8, UP0, UR12, 0x2, URZ ;  /* 0x000000020c087890 */ /* 0x000fe2000ff1e03f */
[----:B------:R-:W-:-:S03]  /*4500*/  UMOV UR6, URZ ;  /* 0x0000003f00067c82 */ /* 0x000fc60008000000 */
[----:B------:R-:W-:-:S04]  /*4510*/  UIADD3.X UR9, UR6, -0x7fffffe0, URZ, UP0, !UPT ;  /* 0x8000002006097890 */ /* 0x000fc800087fe43f */
[----:B------:R-:W-:-:S05]  /*4520*/  UIADD3.64 UR12, UR8, 0x1fe, URZ ;  /* 0x000001fe080c7897 */ /* 0x000fca000fffe03f */
[----:B------:R-:W-:-:S12]  /*4530*/  QGMMA.64x128x32.F32.E4M3.E4M3 R88, gdesc[UR8], R88 ;  /* 0x01e00000085879f3 */ /* 0x000fd80008700858 */
[----:B------:R-:W-:Y:S01]  /*4540*/  QGMMA.64x128x32.F32.E4M3.E4M3 R24, gdesc[UR12], RZ, !UPT ;  /* 0x01e000000c1879f3 */ /* 0x000fe2000c7008ff */
[----:B-----5:R-:W-:-:S05]  /*4550*/  IADD3.X R223, R227, UR24, RZ, P1, !PT ;  /* 0x00000018e3df7c10 */ /* 0x020fca0008ffe4ff */
[----:B------:R0:W5:Y:S02]  /*4560*/  LDG.E.U8 R227, desc[UR20][R222.64] ;  /* 0x00000014dee37981 */ /* 0x000164000c1e1100 */
[----:B0-----:R-:W-:Y:S02]  /*4570*/  IADD3 R222, P1, R235, UR4, RZ ;  /* 0x00000004ebde7c10 */ /* 0x001fe4000ff3e0ff */
[----:B------:R-:W5:Y:S02]  /*4580*/  LDL R235, [R1+0x1b4] ;  /* 0x0001b40001eb7983 */ /* 0x000f640000100800 */
[----:B--2---:R-:W-:-:S05]  /*4590*/  IADD3.X R223, R228, UR24, RZ, P1, !PT ;  /* 0x00000018e4df7c10 */ /* 0x004fca0008ffe4ff */
[----:B------:R0:W2:Y:S02]  /*45a0*/  LDG.E.U8 R228, desc[UR20][R222.64] ;  /* 0x00000014dee47981 */ /* 0x0000a4000c1e1100 */
[----:B0-----:R-:W-:Y:S02]  /*45b0*/  IADD3 R222, P1, R232, UR4, RZ ;  /* 0x00000004e8de7c10 */ /* 0x001fe4000ff3e0ff */
[----:B------:R-:W5:Y:S02]  /*45c0*/  LDL R232, [R1+0x17c] ;  /* 0x00017c0001e87983 */ /* 0x000f640000100800 */
[----:B---3--:R-:W-:-:S05]  /*45d0*/  IADD3.X R223, R229, UR24, RZ, P1, !PT ;  /* 0x00000018e5df7c10 */ /* 0x008fca0008ffe4ff */
[----:B------:R4:W3:Y:S02]  /*45e0*/  LDG.E.U8 R229, desc[UR20][R222.64] ;  /* 0x00000014dee57981 */ /* 0x0008e4000c1e1100 */
[----:B----4-:R-:W-:Y:S02]  /*45f0*/  IADD3 R222, P1, R234, UR4, RZ ;  /* 0x00000004eade7c10 */ /* 0x010fe4000ff3e0ff */
[----:B------:R-:W4:Y:S02]  /*4600*/  LDL R234, [R1+0x19c] ;  /* 0x00019c0001ea7983 */ /* 0x000f240000100800 */
[----:B------:R-:W-:-:S05]  /*4610*/  IADD3.X R223, R230, UR24, RZ, P1, !PT ;  /* 0x00000018e6df7c10 */ /* 0x000fca0008ffe4ff */
[----:B------:R0:W3:Y:S02]  /*4620*/  LDG.E.U8 R230, desc[UR20][R222.64] ;  /* 0x00000014dee67981 */ /* 0x0000e4000c1e1100 */
[----:B0-----:R-:W-:Y:S02]  /*4630*/  IADD3 R222, P1, R233, UR4, RZ ;  /* 0x00000004e9de7c10 */ /* 0x001fe4000ff3e0ff */
[----:B------:R-:W2:Y:S02]  /*4640*/  LDL R233, [R1+0x194] ;  /* 0x0001940001e97983 */ /* 0x000ea40000100800 */
[----:B------:R-:W-:-:S05]  /*4650*/  IADD3.X R223, R231, UR24, RZ, P1, !PT ;  /* 0x00000018e7df7c10 */ /* 0x000fca0008ffe4ff */
[----:B------:R0:W3:Y:S02]  /*4660*/  LDG.E.U8 R231, desc[UR20][R222.64] ;  /* 0x00000014dee77981 */ /* 0x0000e4000c1e1100 */
[----:B0-----:R-:W-:Y:S02]  /*4670*/  IADD3 R222, P1, R236, UR4, RZ ;  /* 0x00000004ecde7c10 */ /* 0x001fe4000ff3e0ff */
[----:B------:R-:W3:Y:S01]  /*4680*/  LDL R236, [R1+0x1bc] ;  /* 0x0001bc0001ec7983 */ /* 0x000ee20000100800 */
[----:B------:R-:W-:-:S09]  /*4690*/  UIADD3.64 UR8, UR8, 0x200, URZ ;  /* 0x0000020008087897 */ /* 0x000fd2000fffe03f */
[----:B------:R-:W-:Y:S03]  /*46a0*/  QGMMA.64x128x32.F32.E4M3.E4M3 R24, gdesc[UR8], R24, gsb0 ;  /* 0x01e00000081879f3 */ /* 0x000fe60008000818 */
[----:B------:R-:W-:Y:S02]  /*46b0*/  WARPGROUP.DEPBAR.LE gsb0, 0x0 ;  /* 0x00008000000079c5 */ /* 0x000fe40000010000 */
[----:B-----5:R-:W-:-:S05]  /*46c0*/  IADD3.X R223, R232, UR24, RZ, P1, !PT ;  /* 0x00000018e8df7c10 */ /* 0x020fca0008ffe4ff */
[----:B------:R0:W5:Y:S02]  /*46d0*/  LDG.E.U8 R232, desc[UR20][R222.64] ;  /* 0x00000014dee87981 */ /* 0x000164000c1e1100 */
[----:B0-----:R-:W-:-:S04]  /*46e0*/  IADD3 R222, P1, R245, UR4, RZ ;  /* 0x00000004f5de7c10 */ /* 0x001fc8000ff3e0ff */
[----:B--2---:R-:W-:-:S05]  /*46f0*/  IADD3.X R223, R233, UR24, RZ, P1, !PT ;  /* 0x00000018e9df7c10 */ /* 0x004fca0008ffe4ff */
[----:B------:R0:W2:Y:S02]  /*4700*/  LDG.E.U8 R233, desc[UR20][R222.64] ;  /* 0x00000014dee97981 */ /* 0x0000a4000c1e1100 */
[----:B0-----:R-:W-:-:S04]  /*4710*/  IADD3 R222, P1, R244, UR4, RZ ;  /* 0x00000004f4de7c10 */ /* 0x001fc8000ff3e0ff */
[----:B----4-:R-:W-:-:S05]  /*4720*/  IADD3.X R223, R234, UR24, RZ, P1, !PT ;  /* 0x00000018eadf7c10 */ /* 0x010fca0008ffe4ff */
[----:B------:R0:W4:Y:S02]  /*4730*/  LDG.E.U8 R234, desc[UR20][R222.64] ;  /* 0x00000014deea7981 */ /* 0x000124000c1e1100 */
[----:B0-----:R-:W-:-:S04]  /*4740*/  IADD3 R222, P1, R243, UR4, RZ ;  /* 0x00000004f3de7c10 */ /* 0x001fc8000ff3e0ff */
[----:B------:R-:W-:-:S05]  /*4750*/  IADD3.X R223, R235, UR24, RZ, P1, !PT ;  /* 0x00000018ebdf7c10 */ /* 0x000fca0008ffe4ff */
[----:B------:R0:W5:Y:S02]  /*4760*/  LDG.E.U8 R235, desc[UR20][R222.64] ;  /* 0x00000014deeb7981 */ /* 0x000164000c1e1100 */
[----:B0-----:R-:W-:-:S04]  /*4770*/  IADD3 R222, P1, R242, UR4, RZ ;  /* 0x00000004f2de7c10 */ /* 0x001fc8000ff3e0ff */
[----:B---3--:R-:W-:-:S05]  /*4780*/  IADD3.X R223, R236, UR24, RZ, P1, !PT ;  /* 0x00000018ecdf7c10 */ /* 0x008fca0008ffe4ff */
[----:B------:R0:W3:Y:S02]  /*4790*/  LDG.E.U8 R236, desc[UR20][R222.64] ;  /* 0x00000014deec7981 */ /* 0x0000e4000c1e1100 */
[----:B0-----:R-:W-:-:S04]  /*47a0*/  IADD3 R222, P1, R241, UR4, RZ ;  /* 0x00000004f1de7c10 */ /* 0x001fc8000ff3e0ff */
[----:B------:R-:W-:-:S05]  /*47b0*/  IADD3.X R223, R237, UR24, RZ, P1, !PT ;  /* 0x00000018eddf7c10 */ /* 0x000fca0008ffe4ff */
[----:B------:R0:W4:Y:S02]  /*47c0*/  LDG.E.U8 R237, desc[UR20][R222.64] ;  /* 0x00000014deed7981 */ /* 0x000124000c1e1100 */
[----:B0-----:R-:W-:-:S04]  /*47d0*/  IADD3 R222, P1, R240, UR4, RZ ;  /* 0x00000004f0de7c10 */ /* 0x001fc8000ff3e0ff */
[----:B------:R-:W-:-:S05]  /*47e0*/  IADD3.X R223, R239, UR24, RZ, P1, !PT ;  /* 0x00000018efdf7c10 */ /* 0x000fca0008ffe4ff */
[----:B------:R-:W3:Y:S01]  /*47f0*/  LDG.E.U8 R222, desc[UR20][R222.64] ;  /* 0x00000014dede7981 */ /* 0x000ee2000c1e1100 */
[----:B------:R-:W-:Y:S06]  /*4800*/  BAR.SYNC.DEFER_BLOCKING 0x0 ;  /* 0x0000000000007b1d */ /* 0x000fec0000010000 */
        /* <DEDUP_REMOVED lines=8> */
[----:B------:R1:W-:Y:S01]  /*4890*/  STS.U8 [R5+UR19+0x4900], R7 ;  /* 0x0049000705007988 */ /* 0x0003e20008000013 */
[----:B0-----:R-:W-:Y:S01]  /*48a0*/  FMUL R3, R90, UR7 ;  /* 0x000000075a037c20 */ /* 0x001fe20008400000 */
[----:B-1----:R-:W-:-:S05]  /*48b0*/  FMUL R7, R91, UR7 ;  /* 0x000000075b077c20 */ /* 0x002fca0008400000 */
[----:B------:R-:W-:Y:S01]  /*48c0*/  FMNMX R3, R3, R7, !PT ;  /* 0x0000000703037209 */ /* 0x000fe20007800000 */
[----:B------:R-:W-:-:S05]  /*48d0*/  FMUL R7, R94, UR7 ;  /* 0x000000075e077c20 */ /* 0x000fca0008400000 */
        /* <DEDUP_REMOVED lines=57> */
[----:B------:R-:W-:Y:S01]  /*4c70*/  FMUL R7, R151, UR7 ;  /* 0x0000000797077c20 */ /* 0x000fe20008400000 */
[----:B------:R-:W-:Y:S04]  /*4c80*/  STS.U8 [R5+UR19+0x4100], R217 ;  /* 0x004100d905007988 */ /* 0x000fe80008000013 */
[----:B------:R-:W-:Y:S01]  /*4c90*/  FMNMX R3, R7, R3, !PT ;  /* 0x0000000307037209 */ /* 0x000fe20007800000 */
[----:B------:R0:W-:Y:S04]  /*4ca0*/  STS.U8 [R5+UR19+0x4500], R9 ;  /* 0x0045000905007988 */ /* 0x0001e80008000013 */
[----:B------:R-:W-:Y:S04]  /*4cb0*/  STS.U8 [R5+UR19+0x4d00], R10 ;  /* 0x004d000a05007988 */ /* 0x000fe80008000013 */
[----:B------:R-:W-:Y:S04]  /*4cc0*/  STS.U8 [R5+UR19+0x5100], R226 ;  /* 0x005100e205007988 */ /* 0x000fe80008000013 */
[----:B------:R-:W-:Y:S04]  /*4cd0*/  STS.U8 [R5+UR19+0x5500], R227 ;  /* 0x005500e305007988 */ /* 0x000fe80008000013 */
[----:B------:R-:W-:Y:S04]  /*4ce0*/  STS.U8 [R5+UR19+0x5900], R228 ;  /* 0x005900e405007988 */ /* 0x000fe80008000013 */
[----:B------:R-:W-:Y:S04]  /*4cf0*/  STS.U8 [R5+UR19+0x5d00], R229 ;  /* 0x005d00e505007988 */ /* 0x000fe80008000013 */
[----:B------:R-:W1:Y:S01]  /*4d00*/  SHFL.BFLY PT, R5, R3, 0x2, 0x1f ;  /* 0x0c401f0003057f89 */ /* 0x000e6200000e0000 */
[----:B------:R-:W-:Y:S01]  /*4d10*/  FMUL R7, R88, UR7 ;  /* 0x0000000758077c20 */ /* 0x000fe20008400000 */
[----:B0-----:R-:W-:-:S05]  /*4d20*/  FMUL R9, R89, UR7 ;  /* 0x0000000759097c20 */ /* 0x001fca0008400000 */
[----:B------:R-:W-:Y:S01]  /*4d30*/  FMNMX R7, R7, R9, !PT ;  /* 0x0000000907077209 */ /* 0x000fe20007800000 */
[----:B------:R-:W-:-:S05]  /*4d40*/  FMUL R9, R92, UR7 ;  /* 0x000000075c097c20 */ /* 0x000fca0008400000 */
[----:B------:R-:W-:Y:S01]  /*4d50*/  FMNMX R7, R9, R7, !PT ;  /* 0x0000000709077209 */ /* 0x000fe20007800000 */
[----:B------:R-:W-:-:S05]  /*4d60*/  FMUL R9, R93, UR7 ;  /* 0x000000075d097c20 */ /* 0x000fca0008400000 */
[----:B------:R-:W-:Y:S02]  /*4d70*/  FMNMX R7, R9, R7, !PT ;  /* 0x0000000709077209 */ /* 0x000fe40007800000 */
[----:B-1----:R-:W-:Y:S01]  /*4d80*/  FMNMX R3, R3, R5, !PT ;  /* 0x0000000503037209 */ /* 0x002fe20007800000 */
[----:B------:R-:W-:Y:S01]  /*4d90*/  FMUL R5, R96, UR7 ;  /* 0x0000000760057c20 */ /* 0x000fe20008400000 */
[----:B------:R-:W-:-:S04]  /*4da0*/  FMUL R9, R97, UR7 ;  /* 0x0000000761097c20 */ /* 0x000fc80008400000 */
[----:B------:R-:W-:Y:S02]  /*4db0*/  FMNMX R5, R5, R7, !PT ;  /* 0x0000000705057209 */ /* 0x000fe40007800000 */
[----:B------:R-:W0:Y:S02]  /*4dc0*/  SHFL.BFLY PT, R7, R3, 0x1, 0x1f ;  /* 0x0c201f0003077f89 */ /* 0x000e2400000e0000 */
[----:B------:R-:W-:Y:S01]  /*4dd0*/  FMNMX R5, R9, R5, !PT ;  /* 0x0000000509057209 */ /* 0x000fe20007800000 */
[----:B------:R-:W-:-:S05]  /*4de0*/  FMUL R9, R100, UR7 ;  /* 0x0000000764097c20 */ /* 0x000fca0008400000 */
[----:B------:R-:W-:Y:S01]  /*4df0*/  FMNMX R5, R9, R5, !PT ;  /* 0x0000000509057209 */ /* 0x000fe20007800000 */
[----:B------:R-:W-:-:S05]  /*4e00*/  FMUL R9, R101, UR7 ;  /* 0x0000000765097c20 */ /* 0x000fca0008400000 */
[----:B------:R-:W-:Y:S01]  /*4e10*/  FMNMX R5, R9, R5, !PT ;  /* 0x0000000509057209 */ /* 0x000fe20007800000 */
[----:B------:R-:W-:-:S05]  /*4e20*/  FMUL R9, R104, UR7 ;  /* 0x0000000768097c20 */ /* 0x000fca0008400000 */
[----:B------:R-:W-:Y:S02]  /*4e30*/  FMNMX R5, R9, R5, !PT ;  /* 0x0000000509057209 */ /* 0x000fe40007800000 */
[----:B0-----:R-:W-:Y:S01]  /*4e40*/  FMNMX R3, R3, R7, !PT ;  /* 0x0000000703037209 */ /* 0x001fe20007800000 */
[----:B------:R-:W-:-:S05]  /*4e50*/  FMUL R7, R105, UR7 ;  /* 0x0000000769077c20 */ /* 0x000fca0008400000 */
[----:B------:R-:W-:Y:S01]  /*4e60*/  FMNMX R5, R7, R5, !PT ;  /* 0x0000000507057209 */ /* 0x000fe20007800000 */
[----:B------:R-:W-:Y:S01]  /*4e70*/  FMUL R7, R108, UR7 ;  /* 0x000000076c077c20 */ /* 0x000fe20008400000 */
[----:B------:R-:W-:-:S04]  /*4e80*/  FMUL R11, R109, UR7 ;  /* 0x000000076d0b7c20 */ /* 0x000fc80008400000 */
[----:B------:R-:W-:Y:S01]  /*4e90*/  FMNMX R5, R7, R5, !PT ;  /* 0x0000000507057209 */ /* 0x000fe20007800000 */
[----:B------:R-:W-:-:S03]  /*4ea0*/  FMUL R216, R26, UR7 ;  /* 0x000000071ad87c20 */ /* 0x000fc60008400000 */
[----:B------:R-:W-:Y:S01]  /*4eb0*/  FMNMX R11, R11, R5, !PT ;  /* 0x000000050b0b7209 */ /* 0x000fe20007800000 */
[----:B------:R-:W-:Y:S01]  /*4ec0*/  FMUL R5, R112, UR7 ;  /* 0x0000000770057c20 */ /* 0x000fe20008400000 */
[----:B------:R-:W-:-:S04]  /*4ed0*/  FMUL R9, R27, UR7 ;  /* 0x000000071b097c20 */ /* 0x000fc80008400000 */
[----:B------:R-:W-:Y:S01]  /*4ee0*/  FMNMX R11, R5, R11, !PT ;  /* 0x0000000b050b7209 */ /* 0x000fe20007800000 */
[----:B------:R-:W-:Y:S01]  /*4ef0*/  FMUL R5, R113, UR7 ;  /* 0x0000000771057c20 */ /* 0x000fe20008400000 */
[----:B------:R-:W-:Y:S01]  /*4f00*/  FMNMX R216, R216, R9, !PT ;  /* 0x00000009d8d87209 */ /* 0x000fe20007800000 */
[----:B------:R-:W-:Y:S01]  /*4f10*/  FMUL R9, R30, UR7 ;  /* 0x000000071e097c20 */ /* 0x000fe20008400000 */
[----:B------:R-:W-:Y:S02]  /*4f20*/  FMUL R7, R116, UR7 ;  /* 0x0000000774077c20 */ /* 0x000fe40008400000 */
[----:B------:R-:W-:Y:S02]  /*4f30*/  FMNMX R11, R5, R11, !PT ;  /* 0x0000000b050b7209 */ /* 0x000fe40007800000 */
[----:B------:R-:W-:Y:S01]  /*4f40*/  FMNMX R216, R9, R216, !PT ;  /* 0x000000d809d87209 */ /* 0x000fe20007800000 */
[----:B------:R-:W-:Y:S01]  /*4f50*/  FMUL R9, R117, UR7 ;  /* 0x0000000775097c20 */ /* 0x000fe20008400000 */
[----:B------:R-:W-:Y:S01]  /*4f60*/  FMNMX R11, R7, R11, !PT ;  /* 0x0000000b070b7209 */ /* 0x000fe20007800000 */
[----:B------:R-:W-:Y:S01]  /*4f70*/  FMUL R10, R120, UR7 ;  /* 0x00000007780a7c20 */ /* 0x000fe20008400000 */
[----:B------:R-:W-:-:S02]  /*4f80*/  FMNMX R3, R3, R2, !PT ;  /* 0x0000000203037209 */ /* 0x000fc40007800000 */
[----:B------:R-:W-:-:S04]  /*4f90*/  FMNMX R11, R9, R11, !PT ;  /* 0x0000000b090b7209 */ /* 0x000fc80007800000 */
[----:B------:R-:W-:Y:S01]  /*4fa0*/  FMNMX R11, R10, R11, !PT ;  /* 0x0000000b0a0b7209 */ /* 0x000fe20007800000 */
[----:B------:R-:W-:Y:S01]  /*4fb0*/  FFMA R10, R102, UR7, -R3 ;  /* 0x00000007660a7c23 */ /* 0x000fe20008000803 */
[----:B------:R-:W-:Y:S01]  /*4fc0*/  FMUL R102, R121, UR7 ;  /* 0x0000000779667c20 */ /* 0x000fe20008400000 */
[----:B------:R-:W-:Y:S01]  /*4fd0*/  FMUL R12, R124, UR7 ;  /* 0x000000077c0c7c20 */ /* 0x000fe20008400000 */
[----:B------:R-:W-:-:S03]  /*4fe0*/  FMUL R13, R125, UR7 ;  /* 0x000000077d0d7c20 */ /* 0x000fc60008400000 */
[----:B------:R-:W-:Y:S01]  /*4ff0*/  FMNMX R102, R102, R11, !PT ;  /* 0x0000000b66667209 */ /* 0x000fe20007800000 */
[----:B------:R-:W-:-:S03]  /*5000*/  FMUL R15, R128, UR7 ;  /* 0x00000007800f7c20 */ /* 0x000fc60008400000 */
[----:B------:R-:W-:Y:S01]  /*5010*/  FMNMX R102, R12, R102, !PT ;  /* 0x000000660c667209 */ /* 0x000fe20007800000 */
[----:B------:R-:W-:-:S03]  /*5020*/  FMUL R16, R129, UR7 ;  /* 0x0000000781107c20 */ /* 0x000fc60008400000 */
[----:B------:R-:W-:Y:S01]  /*5030*/  FMNMX R102, R13, R102, !PT ;  /* 0x000000660d667209 */ /* 0x000fe20007800000 */
[----:B------:R-:W-:-:S03]  /*5040*/  FFMA R245, R90, UR7, -R3 ;  /* 0x000000075af57c23 */ /* 0x000fc60008000803 */
[----:B------:R-:W-:Y:S01]  /*5050*/  FMNMX R102, R15, R102, !PT ;  /* 0x000000660f667209 */ /* 0x000fe20007800000 */
[----:B------:R-:W-:Y:S01]  /*5060*/  FMUL R90, R132, UR7 ;  /* 0x00000007845a7c20 */ /* 0x000fe20008400000 */
[--C-:B------:R-:W-:Y:S02]  /*5070*/  FFMA R244, R91, UR7, -R3.reuse ;  /* 0x000000075bf47c23 */ /* 0x100fe40008000803 */
[----:B------:R-:W-:Y:S01]  /*5080*/  FMNMX R102, R16, R102, !PT ;  /* 0x0000006610667209 */ /* 0x000fe20007800000 */
[----:B------:R-:W-:Y:S01]  /*5090*/  FMUL R91, R133, UR7 ;  /* 0x00000007855b7c20 */ /* 0x000fe20008400000 */
[--C-:B------:R-:W-:Y:S02]  /*50a0*/  FFMA R242, R94, UR7, -R3.reuse ;  /* 0x000000075ef27c23 */ /* 0x100fe40008000803 */
[----:B------:R-:W-:Y:S01]  /*50b0*/  FMNMX R102, R90, R102, !PT ;  /* 0x000000665a667209 */ /* 0x000fe20007800000 */
[----:B------:R-:W-:Y:S01]  /*50c0*/  FMUL R94, R136, UR7 ;  /* 0x00000007885e7c20 */ /* 0x000fe20008400000 */
[----:B------:R-:W-:-:S02]  /*50d0*/  FFMA R5, R95, UR7, -R3 ;  /* 0x000000075f057c23 */ /* 0x000fc40008000803 */
[----:B------:R-:W-:Y:S01]  /*50e0*/  FMNMX R102, R91, R102, !PT ;  /* 0x000000665b667209 */ /* 0x000fe20007800000 */
[----:B------:R-:W-:Y:S01]  /*50f0*/  FMUL R95, R137, UR7 ;  /* 0x00000007895f7c20 */ /* 0x000fe20008400000 */
[--C-:B------:R-:W-:Y:S02]  /*5100*/  FFMA R7, R98, UR7, -R3.reuse ;  /* 0x0000000762077c23 */ /* 0x100fe40008000803 */
[----:B------:R-:W-:Y:S01]  /*5110*/  FMNMX R102, R94, R102, !PT ;  /* 0x000000665e667209 */ /* 0x000fe20007800000 */
[----:B------:R-:W-:Y:S01]  /*5120*/  FMUL R98, R140, UR7 ;  /* 0x000000078c627c20 */ /* 0x000fe20008400000 */
[----:B------:R-:W-:Y:S02]  /*5130*/  FFMA R9, R99, UR7, -R3 ;  /* 0x0000000763097c23 */ /* 0x000fe40008000803 */
[----:B------:R-:W-:Y:S01]  /*5140*/  FMNMX R102, R95, R102, !PT ;  /* 0x000000665f667209 */ /* 0x000fe20007800000 */
[----:B------:R-:W-:-:S03]  /*5150*/  FMUL R99, R141, UR7 ;  /* 0x000000078d637c20 */ /* 0x000fc60008400000 */
[----:B------:R-:W-:-:S04]  /*5160*/  FMNMX R102, R98, R102, !PT ;  /* 0x0000006662667209 */ /* 0x000fc80007800000 */
[----:B------:R-:W-:Y:S01]  /*5170*/  FMNMX R102, R99, R102, !PT ;  /* 0x0000006663667209 */ /* 0x000fe20007800000 */
[--C-:B------:R-:W-:Y:S01]  /*5180*/  FFMA R99, R123, UR7, -R3.reuse ;  /* 0x000000077b637c23 */ /* 0x100fe20008000803 */
[----:B------:R-:W-:Y:S01]  /*5190*/  FMUL R123, R144, UR7 ;  /* 0x00000007907b7c20 */ /* 0x000fe20008400000 */
[--C-:B------:R-:W-:Y:S01]  /*51a0*/  FFMA R11, R103, UR7, -R3.reuse ;  /* 0x00000007670b7c23 */ /* 0x100fe20008000803 */
        /* <DEDUP_REMOVED lines=9> */
[----:B------:R-:W-:-:S04]  /*5240*/  FFMA R91, R115, UR7, -R3 ;  /* 0x00000007735b7c23 */ /* 0x000fc80008000803 */
[----:B------:R-:W0:Y:S01]  /*5250*/  SHFL.BFLY PT, R115, R123, 0x2, 0x1f ;  /* 0x0c401f007b737f89 */ /* 0x000e2200000e0000 */
[--C-:B------:R-:W-:Y:S01]  /*5260*/  FFMA R16, R111, UR7, -R3.reuse ;  /* 0x000000076f107c23 */ /* 0x100fe20008000803 */
[----:B------:R-:W-:Y:S01]  /*5270*/  FMUL R111, R31, UR7 ;  /* 0x000000071f6f7c20 */ /* 0x000fe20008400000 */
[----:B------:R-:W-:-:S04]  /*5280*/  FFMA R90, R114, UR7, -R3 ;  /* 0x00000007725a7c23 */ /* 0x000fc80008000803 */
[----:B------:R-:W-:Y:S01]  /*5290*/  FMNMX R216, R111, R216, !PT ;  /* 0x000000d86fd87209 */ /* 0x000fe20007800000 */
[----:B------:R-:W-:Y:S01]  /*52a0*/  FMUL R111, R34, UR7 ;  /* 0x00000007226f7c20 */ /* 0x000fe20008400000 */
[----:B------:R-:W-:Y:S01]  /*52b0*/  FMUL R114, R35, UR7 ;  /* 0x0000000723727c20 */ /* 0x000fe20008400000 */
[--C-:B------:R-:W-:Y:S01]  /*52c0*/  FFMA R103, R127, UR7, -R3.reuse ;  /* 0x000000077f677c23 */ /* 0x100fe20008000803 */
[--C-:B------:R-:W-:Y:S02]  /*52d0*/  FFMA R94, R118, UR7, -R3.reuse ;  /* 0x00000007765e7c23 */ /* 0x100fe40008000803 */
[----:B------:R-:W-:Y:S01]  /*52e0*/  FMNMX R216, R111, R216, !PT ;  /* 0x000000d86fd87209 */ /* 0x000fe20007800000 */
[----:B------:R-:W-:Y:S01]  /*52f0*/  FMUL R118, R38, UR7 ;  /* 0x0000000726767c20 */ /* 0x000fe20008400000 */
[----:B------:R-:W-:Y:S02]  /*5300*/  FFMA R102, R126, UR7, -R3 ;  /* 0x000000077e667c23 */ /* 0x000fe40008000803 */
[----:B------:R-:W-:-:S02]  /*5310*/  FMNMX R216, R114, R216, !PT ;  /* 0x000000d872d87209 */ /* 0x000fc40007800000 */
[----:B0-----:R-:W-:-:S05]  /*5320*/  FMNMX R123, R123, R115, !PT ;  /* 0x000000737b7b7209 */ /* 0x001fca0007800000 */
[----:B------:R-:W0:Y:S01]  /*5330*/  SHFL.BFLY PT, R127, R123, 0x1, 0x1f ;  /* 0x0c201f007b7f7f89 */ /* 0x000e2200000e0000 */
[----:B------:R-:W-:Y:S01]  /*5340*/  FMUL R126, R39, UR7 ;  /* 0x00000007277e7c20 */ /* 0x000fe20008400000 */
[----:B------:R-:W-:Y:S01]  /*5350*/  FMNMX R118, R118, R216, !PT ;  /* 0x000000d876767209 */ /* 0x000fe20007800000 */
[--C-:B------:R-:W-:Y:S01]  /*5360*/  FFMA R106, R130, UR7, -R3.reuse ;  /* 0x00000007826a7c23 */ /* 0x100fe20008000803 */
[----:B------:R-:W-:Y:S02]  /*5370*/  FMUL R130, R42, UR7 ;  /* 0x000000072a827c20 */ /* 0x000fe40008400000 */
[----:B------:R-:W-:Y:S01]  /*5380*/  FMNMX R126, R126, R118, !PT ;  /* 0x000000767e7e7209 */ /* 0x000fe20007800000 */
[--C-:B------:R-:W-:Y:S01]  /*5390*/  FFMA R15, R110, UR7, -R3.reuse ;  /* 0x000000076e0f7c23 */ /* 0x100fe20008000803 */
[--C-:B------:R-:W-:Y:S01]  /*53a0*/  FFMA R110, R134, UR7, -R3.reuse ;  /* 0x00000007866e7c23 */ /* 0x100fe20008000803 */
[----:B------:R-:W-:Y:S01]  /*53b0*/  FMUL R134, R25, UR7 ;  /* 0x0000000719867c20 */ /* 0x000fe20008400000 */
[----:B------:R-:W-:Y:S01]  /*53c0*/  FMNMX R126, R130, R126, !PT ;  /* 0x0000007e827e7209 */ /* 0x000fe20007800000 */
[----:B------:R-:W-:Y:S01]  /*53d0*/  FMUL R130, R24, UR7 ;  /* 0x0000000718827c20 */ /* 0x000fe20008400000 */
[----:B------:R-:W-:Y:S01]  /*53e0*/  FFMA R107, R131, UR7, -R3 ;  /* 0x00000007836b7c23 */ /* 0x000fe20008000803 */
[----:B------:R-:W-:-:S03]  /*53f0*/  FMUL R131, R43, UR7 ;  /* 0x000000072b837c20 */ /* 0x000fc60008400000 */
[----:B------:R-:W-:Y:S01]  /*5400*/  FMNMX R130, R130, R134, !PT ;  /* 0x0000008682827209 */ /* 0x000fe20007800000 */
[----:B------:R-:W-:Y:S01]  /*5410*/  FMUL R134, R46, UR7 ;  /* 0x000000072e867c20 */ /* 0x000fe20008400000 */
[----:B------:R-:W-:Y:S01]  /*5420*/  FMNMX R131, R131, R126, !PT ;  /* 0x0000007e83837209 */ /* 0x000fe20007800000 */
[----:B------:R-:W-:-:S03]  /*5430*/  FFMA R135, R135, UR7, -R3 ;  /* 0x0000000787877c23 */ /* 0x000fc60008000803 */
[----:B------:R-:W-:Y:S02]  /*5440*/  FMNMX R131, R134, R131, !PT ;  /* 0x0000008386837209 */ /* 0x000fe40007800000 */
[----:B0-----:R-:W-:Y:S01]  /*5450*/  FMNMX R123, R123, R127, !PT ;  /* 0x0000007f7b7b7209 */ /* 0x001fe20007800000 */
[----:B------:R-:W-:-:S03]  /*5460*/  FMUL R134, R47, UR7 ;  /* 0x000000072f867c20 */ /* 0x000fc60008400000 */
[----:B------:R-:W-:Y:S01]  /*5470*/  FMNMX R123, R123, R20, !PT ;  /* 0x000000147b7b7209 */ /* 0x000fe20007800000 */
[----:B------:R-:W-:Y:S01]  /*5480*/  FMUL R111, R135, 1.4426950216293334961 ;  /* 0x3fb8aa3b876f7820 */ /* 0x000fe20000400000 */
[----:B------:R-:W-:Y:S01]  /*5490*/  FMNMX R131, R134, R131, !PT ;  /* 0x0000008386837209 */ /* 0x000fe20007800000 */
[----:B------:R-:W-:Y:S02]  /*54a0*/  FMUL R135, R50, UR7 ;  /* 0x0000000732877c20 */ /* 0x000fe40008400000 */
[----:B------:R-:W-:-:S04]  /*54b0*/  FFMA R134, R88, UR7, -R123 ;  /* 0x0000000758867c23 */ /* 0x000fc8000800087b */
[----:B------:R-:W-:Y:S01]  /*54c0*/  FMUL R134, R134, 1.4426950216293334961 ;  /* 0x3fb8aa3b86867820 */ /* 0x000fe20000400000 */
[----:B------:R-:W-:Y:S01]  /*54d0*/  FMNMX R131, R135, R131, !PT ;  /* 0x0000008387837209 */ /* 0x000fe20007800000 */
[----:B------:R-:W-:Y:S02]  /*54e0*/  FFMA R135, R89, UR7, -R123 ;  /* 0x0000000759877c23 */ /* 0x000fe4000800087b */
[----:B------:R0:W-:Y:S02]  /*54f0*/  MUFU.EX2 R89, R134 ;  /* 0x0000008600597308 */ /* 0x0001e40000000800 */
[----:B------:R-:W-:Y:S01]  /*5500*/  FMUL R135, R135, 1.4426950216293334961 ;  /* 0x3fb8aa3b87877820 */ /* 0x000fe20000400000 */
[----:B0-----:R-:W-:-:S05]  /*5510*/  FMUL R134, R51, UR7 ;  /* 0x0000000733867c20 */ /* 0x001fca0008400000 */
        /* <DEDUP_REMOVED lines=84> */
[----:B------:R-:W-:Y:S01]  /*5a60*/  FFMA R138, R138, UR7, -R3 ;  /* 0x000000078a8a7c23 */ /* 0x000fe20008000803 */
[----:B0-----:R-:W-:-:S05]  /*5a70*/  FMUL R135, R86, UR7 ;  /* 0x0000000756877c20 */ /* 0x001fca0008400000 */
[----:B------:R-:W-:Y:S01]  /*5a80*/  FMNMX R131, R135, R131, !PT ;  /* 0x0000008387837209 */ /* 0x000fe20007800000 */
[--C-:B------:R-:W-:Y:S02]  /*5a90*/  FFMA R135, R125, UR7, -R123.reuse ;  /* 0x000000077d877c23 */ /* 0x100fe4000800087b */
[----:B------:R0:W-:Y:S01]  /*5aa0*/  MUFU.EX2 R125, R134 ;  /* 0x00000086007d7308 */ /* 0x0001e20000000800 */
[----:B------:R-:W-:Y:S01]  /*5ab0*/  FMUL R114, R138, 1.4426950216293334961 ;  /* 0x3fb8aa3b8a727820 */ /* 0x000fe20000400000 */
[----:B------:R-:W-:Y:S01]  /*5ac0*/  FMUL R135, R135, 1.4426950216293334961 ;  /* 0x3fb8aa3b87877820 */ /* 0x000fe20000400000 */
[----:B------:R-:W-:Y:S01]  /*5ad0*/  FFMA R138, R128, UR7, -R123 ;  /* 0x00000007808a7c23 */ /* 0x000fe2000800087b */
[----:B0-----:R-:W-:-:S04]  /*5ae0*/  FMUL R134, R87, UR7 ;  /* 0x0000000757867c20 */ /* 0x001fc80008400000 */
[----:B------:R0:W-:Y:S01]  /*5af0*/  MUFU.EX2 R128, R135 ;  /* 0x0000008700807308 */ /* 0x0001e20000000800 */
[----:B------:R-:W-:Y:S01]  /*5b00*/  FMNMX R134, R134, R131, !PT ;  /* 0x0000008386867209 */ /* 0x000fe20007800000 */
[----:B------:R-:W-:Y:S01]  /*5b10*/  FMUL R131, R28, UR7 ;  /* 0x000000071c837c20 */ /* 0x000fe20008400000 */
[----:B0-----:R-:W-:Y:S01]  /*5b20*/  FMUL R135, R138, 1.4426950216293334961 ;  /* 0x3fb8aa3b8a877820 */ /* 0x001fe20000400000 */
[----:B------:R-:W-:-:S03]  /*5b30*/  FFMA R138, R129, UR7, -R123 ;  /* 0x00000007818a7c23 */ /* 0x000fc6000800087b */
[----:B------:R-:W-:Y:S01]  /*5b40*/  FMNMX R131, R131, R130, !PT ;  /* 0x0000008283837209 */ /* 0x000fe20007800000 */
[----:B------:R-:W-:Y:S02]  /*5b50*/  FMUL R130, R138, 1.4426950216293334961 ;  /* 0x3fb8aa3b8a827820 */ /* 0x000fe40000400000 */
[----:B------:R-:W0:Y:S01]  /*5b60*/  SHFL.BFLY PT, R138, R134, 0x2, 0x1f ;  /* 0x0c401f00868a7f89 */ /* 0x000e2200000e0000 */
[----:B------:R1:W-:Y:S01]  /*5b70*/  MUFU.EX2 R129, R135 ;  /* 0x0000008700817308 */ /* 0x0003e20000000800 */
[----:B------:R-:W-:Y:S01]  /*5b80*/  FFMA R139, R139, UR7, -R3 ;  /* 0x000000078b8b7c23 */ /* 0x000fe20008000803 */
[----:B------:R-:W-:-:S03]  /*5b90*/  FFMA R132, R132, UR7, -R123 ;  /* 0x0000000784847c23 */ /* 0x000fc6000800087b */
[----:B------:R-:W-:Y:S01]  /*5ba0*/  FMUL R139, R139, 1.4426950216293334961 ;  /* 0x3fb8aa3b8b8b7820 */ /* 0x000fe20000400000 */
[----:B-1----:R-:W-:-:S03]  /*5bb0*/  FMUL R135, R29, UR7 ;  /* 0x000000071d877c20 */ /* 0x002fc60008400000 */
[----:B------:R1:W-:Y:S02]  /*5bc0*/  MUFU.EX2 R115, R139 ;  /* 0x0000008b00737308 */ /* 0x0003e40000000800 */
[----:B------:R-:W-:Y:S01]  /*5bd0*/  FMNMX R135, R135, R131, !PT ;  /* 0x0000008387877209 */ /* 0x000fe20007800000 */
[----:B------:R-:W-:Y:S01]  /*5be0*/  FMUL R131, R132, 1.4426950216293334961 ;  /* 0x3fb8aa3b84837820 */ /* 0x000fe20000400000 */
[----:B------:R-:W-:Y:S01]  /*5bf0*/  FMUL R132, R32, UR7 ;  /* 0x0000000720847c20 */ /* 0x000fe20008400000 */
[----:B------:R-:W-:Y:S01]  /*5c00*/  FFMA R133, R133, UR7, -R123 ;  /* 0x0000000785857c23 */ /* 0x000fe2000800087b */
[----:B0-----:R-:W-:-:S03]  /*5c10*/  FMNMX R138, R134, R138, !PT ;  /* 0x0000008a868a7209 */ /* 0x001fc60007800000 */
[----:B------:R-:W-:Y:S02]  /*5c20*/  FMNMX R135, R132, R135, !PT ;  /* 0x0000008784877209 */ /* 0x000fe40007800000 */
[----:B-1----:R-:W0:Y:S01]  /*5c30*/  SHFL.BFLY PT, R139, R138, 0x1, 0x1f ;  /* 0x0c201f008a8b7f89 */ /* 0x002e2200000e0000 */
[----:B------:R-:W-:Y:S01]  /*5c40*/  FMUL R132, R133, 1.4426950216293334961 ;  /* 0x3fb8aa3b85847820 */ /* 0x000fe20000400000 */
[----:B------:R-:W-:Y:S01]  /*5c50*/  FMUL R133, R33, UR7 ;  /* 0x0000000721857c20 */ /* 0x000fe20008400000 */
[----:B------:R-:W-:-:S04]  /*5c60*/  FFMA R136, R136, UR7, -R123 ;  /* 0x0000000788887c23 */ /* 0x000fc8000800087b */
[----:B------:R-:W-:Y:S01]  /*5c70*/  FMNMX R135, R133, R135, !PT ;  /* 0x0000008785877209 */ /* 0x000fe20007800000 */
[----:B------:R-:W-:Y:S01]  /*5c80*/  FMUL R133, R136, 1.4426950216293334961 ;  /* 0x3fb8aa3b88857820 */ /* 0x000fe20000400000 */
[----:B------:R-:W-:Y:S01]  /*5c90*/  FMUL R136, R36, UR7 ;  /* 0x0000000724887c20 */ /* 0x000fe20008400000 */
[--C-:B------:R-:W-:Y:S01]  /*5ca0*/  FFMA R134, R137, UR7, -R123.reuse ;  /* 0x0000000789867c23 */ /* 0x100fe2000800087b */
[--C-:B------:R-:W-:Y:S01]  /*5cb0*/  FFMA R140, R140, UR7, -R123.reuse ;  /* 0x000000078c8c7c23 */ /* 0x100fe2000800087b */
[----:B------:R-:W-:Y:S02]  /*5cc0*/  FMUL R137, R37, UR7 ;  /* 0x0000000725897c20 */ /* 0x000fe40008400000 */
[----:B------:R-:W-:Y:S01]  /*5cd0*/  FMNMX R136, R136, R135, !PT ;  /* 0x0000008788887209 */ /* 0x000fe20007800000 */
[----:B------:R-:W-:Y:S01]  /*5ce0*/  FMUL R135, R140, 1.4426950216293334961 ;  /* 0x3fb8aa3b8c877820 */ /* 0x000fe20000400000 */
[----:B------:R-:W-:Y:S01]  /*5cf0*/  FFMA R141, R141, UR7, -R123 ;  /* 0x000000078d8d7c23 */ /* 0x000fe2000800087b */
[----:B------:R-:W-:Y:S01]  /*5d00*/  FMUL R140, R40, UR7 ;  /* 0x00000007288c7c20 */ /* 0x000fe20008400000 */
[----:B------:R-:W-:-:S02]  /*5d10*/  FMNMX R137, R137, R136, !PT ;  /* 0x0000008889897209 */ /* 0x000fc40007800000 */
[----:B------:R-:W-:Y:S01]  /*5d20*/  FMUL R136, R141, 1.4426950216293334961 ;  /* 0x3fb8aa3b8d887820 */ /* 0x000fe20000400000 */
[----:B------:R-:W-:Y:S01]  /*5d30*/  FMUL R141, R41, UR7 ;  /* 0x00000007298d7c20 */ /* 0x000fe20008400000 */
[----:B------:R-:W-:Y:S01]  /*5d40*/  FMNMX R140, R140, R137, !PT ;  /* 0x000000898c8c7209 */ /* 0x000fe20007800000 */
[--C-:B------:R-:W-:Y:S01]  /*5d50*/  FFMA R98, R122, UR7, -R3.reuse ;  /* 0x000000077a627c23 */ /* 0x100fe20008000803 */
[----:B0-----:R-:W-:Y:S01]  /*5d60*/  FMNMX R139, R138, R139, !PT ;  /* 0x0000008b8a8b7209 */ /* 0x001fe20007800000 */
[--C-:B------:R-:W-:Y:S01]  /*5d70*/  FFMA R122, R142, UR7, -R3.reuse ;  /* 0x000000078e7a7c23 */ /* 0x100fe20008000803 */
[----:B------:R-:W-:Y:S01]  /*5d80*/  FMUL R142, R44, UR7 ;  /* 0x000000072c8e7c20 */ /* 0x000fe20008400000 */
[----:B------:R-:W-:Y:S01]  /*5d90*/  FMNMX R140, R141, R140, !PT ;  /* 0x0000008c8d8c7209 */ /* 0x000fe20007800000 */
[--C-:B------:R-:W-:Y:S01]  /*5da0*/  FFMA R95, R119, UR7, -R3.reuse ;  /* 0x00000007775f7c23 */ /* 0x100fe20008000803 */
[----:B------:R-:W-:Y:S01]  /*5db0*/  FMNMX R139, R139, R18, !PT ;  /* 0x000000128b8b7209 */ /* 0x000fe20007800000 */
[----:B------:R-:W-:Y:S01]  /*5dc0*/  FFMA R119, R143, UR7, -R3 ;  /* 0x000000078f777c23 */ /* 0x000fe20008000803 */
[----:B------:R-:W-:Y:S01]  /*5dd0*/  FMUL R143, R45, UR7 ;  /* 0x000000072d8f7c20 */ /* 0x000fe20008400000 */
[----:B------:R-:W-:-:S02]  /*5de0*/  FMNMX R142, R142, R140, !PT ;  /* 0x0000008c8e8e7209 */ /* 0x000fc40007800000 */
[--C-:B------:R-:W-:Y:S02]  /*5df0*/  FFMA R26, R26, UR7, -R139.reuse ;  /* 0x000000071a1a7c23 */ /* 0x100fe4000800088b */
[----:B------:R-:W-:Y:S02]  /*5e00*/  FMNMX R143, R143, R142, !PT ;  /* 0x0000008e8f8f7209 */ /* 0x000fe40007800000 */
[----:B------:R-:W-:Y:S01]  /*5e10*/  FMUL R142, R26, 1.4426950216293334961 ;  /* 0x3fb8aa3b1a8e7820 */ /* 0x000fe20000400000 */
[----:B------:R-:W-:Y:S01]  /*5e20*/  FMUL R26, R48, UR7 ;  /* 0x00000007301a7c20 */ /* 0x000fe20008400000 */
[----:B------:R-:W-:-:S04]  /*5e30*/  FFMA R27, R27, UR7, -R139 ;  /* 0x000000071b1b7c23 */ /* 0x000fc8000800088b */
[----:B------:R-:W-:Y:S01]  /*5e40*/  FMNMX R26, R26, R143, !PT ;  /* 0x0000008f1a1a7209 */ /* 0x000fe20007800000 */
[----:B------:R-:W-:Y:S01]  /*5e50*/  FMUL R143, R27, 1.4426950216293334961 ;  /* 0x3fb8aa3b1b8f7820 */ /* 0x000fe20000400000 */
        /* <DEDUP_REMOVED lines=25> */
[----:B------:R-:W-:-:S04]  /*5ff0*/  FFMA R30, R30, UR7, -R139 ;  /* 0x000000071e1e7c23 */ /* 0x000fc8000800088b */
[----:B------:R-:W-:Y:S01]  /*6000*/  FMNMX R26, R27, R26, !PT ;  /* 0x0000001a1b1a7209 */ /* 0x000fe20007800000 */
[----:B------:R-:W-:Y:S01]  /*6010*/  FMUL R27, R76, UR7 ;  /* 0x000000074c1b7c20 */ /* 0x000fe20008400000 */
[--C-:B------:R-:W-:Y:S01]  /*6020*/  FFMA R144, R144, UR7, -R123.reuse ;  /* 0x0000000790907c23 */ /* 0x100fe2000800087b */
[----:B------:R-:W-:Y:S01]  /*6030*/  FFMA R145, R145, UR7, -R123 ;  /* 0x0000000791917c23 */ /* 0x000fe2000800087b */
[----:B------:R-:W-:Y:S02]  /*6040*/  FMUL R30, R30, 1.4426950216293334961 ;  /* 0x3fb8aa3b1e1e7820 */ /* 0x000fe40000400000 */
[----:B------:R-:W-:Y:S01]  /*6050*/  FMNMX R26, R27, R26, !PT ;  /* 0x0000001a1b1a7209 */ /* 0x000fe20007800000 */
[----:B------:R-:W-:Y:S01]  /*6060*/  FMUL R27, R77, UR7 ;  /* 0x000000074d1b7c20 */ /* 0x000fe20008400000 */
[----:B------:R-:W-:Y:S01]  /*6070*/  FFMA R31, R31, UR7, -R139 ;  /* 0x000000071f1f7c23 */ /* 0x000fe2000800088b */
[----:B------:R-:W-:Y:S01]  /*6080*/  FMUL R145, R145, 1.4426950216293334961 ;  /* 0x3fb8aa3b91917820 */ /* 0x000fe20000400000 */
[----:B------:R-:W-:-:S02]  /*6090*/  FMUL R137, R144, 1.4426950216293334961 ;  /* 0x3fb8aa3b90897820 */ /* 0x000fc40000400000 */
[----:B------:R0:W-:Y:S01]  /*60a0*/  MUFU.EX2 R144, R30 ;  /* 0x0000001e00907308 */ /* 0x0001e20000000800 */
[----:B------:R-:W-:Y:S01]  /*60b0*/  FMUL R31, R31, 1.4426950216293334961 ;  /* 0x3fb8aa3b1f1f7820 */ /* 0x000fe20000400000 */
[----:B------:R-:W-:Y:S01]  /*60c0*/  FMNMX R26, R27, R26, !PT ;  /* 0x0000001a1b1a7209 */ /* 0x000fe20007800000 */
[----:B------:R-:W-:Y:S01]  /*60d0*/  FMUL R27, R80, UR7 ;  /* 0x00000007501b7c20 */ /* 0x000fe20008400000 */
[----:B0-----:R-:W-:-:S04]  /*60e0*/  FFMA R30, R58, UR7, -R139 ;  /* 0x000000073a1e7c23 */ /* 0x001fc8000800088b */
[----:B------:R-:W-:Y:S01]  /*60f0*/  MUFU.EX2 R138, R145 ;  /* 0x00000091008a7308 */ /* 0x000fe20000000800 */
[----:B------:R-:W-:Y:S01]  /*6100*/  FMNMX R26, R27, R26, !PT ;  /* 0x0000001a1b1a7209 */ /* 0x000fe20007800000 */
[----:B------:R-:W-:-:S06]  /*6110*/  FMUL R27, R81, UR7 ;  /* 0x00000007511b7c20 */ /* 0x000fcc0008400000 */
[----:B------:R0:W-:Y:S01]  /*6120*/  MUFU.EX2 R145, R31 ;  /* 0x0000001f00917308 */ /* 0x0001e20000000800 */
[----:B------:R-:W-:Y:S01]  /*6130*/  FMNMX R26, R27, R26, !PT ;  /* 0x0000001a1b1a7209 */ /* 0x000fe20007800000 */
[----:B0-----:R-:W-:Y:S01]  /*6140*/  FMUL R31, R30, 1.4426950216293334961 ;  /* 0x3fb8aa3b1e1f7820 */ /* 0x001fe20000400000 */
[----:B------:R-:W-:-:S05]  /*6150*/  FFMA R30, R59, UR7, -R139 ;  /* 0x000000073b1e7c23 */ /* 0x000fca000800088b */
[----:B------:R0:W-:Y:S01]  /*6160*/  MUFU.EX2 R59, R31 ;  /* 0x0000001f003b7308 */ /* 0x0001e20000000800 */
[----:B------:R-:W-:Y:S01]  /*6170*/  FMUL R27, R84, UR7 ;  /* 0x00000007541b7c20 */ /* 0x000fe20008400000 */
[----:B0-----:R-:W-:Y:S01]  /*6180*/  FMUL R31, R30, 1.4426950216293334961 ;  /* 0x3fb8aa3b1e1f7820 */ /* 0x001fe20000400000 */
[----:B------:R-:W-:-:S05]  /*6190*/  FFMA R30, R62, UR7, -R139 ;  /* 0x000000073e1e7c23 */ /* 0x000fca000800088b */
[----:B------:R0:W-:Y:S01]  /*61a0*/  MUFU.EX2 R62, R31 ;  /* 0x0000001f003e7308 */ /* 0x0001e20000000800 */
[----:B------:R-:W-:Y:S01]  /*61b0*/  FMNMX R26, R27, R26, !PT ;  /* 0x0000001a1b1a7209 */ /* 0x000fe20007800000 */
[----:B------:R-:W-:Y:S01]  /*61c0*/  FMUL R27, R85, UR7 ;  /* 0x00000007551b7c20 */ /* 0x000fe20008400000 */
[----:B0-----:R-:W-:Y:S01]  /*61d0*/  FMUL R31, R30, 1.4426950216293334961 ;  /* 0x3fb8aa3b1e1f7820 */ /* 0x001fe20000400000 */
[----:B------:R-:W-:-:S04]  /*61e0*/  FFMA R30, R63, UR7, -R139 ;  /* 0x000000073f1e7c23 */ /* 0x000fc8000800088b */
[----:B------:R0:W-:Y:S01]  /*61f0*/  MUFU.EX2 R63, R31 ;  /* 0x0000001f003f7308 */ /* 0x0001e20000000800 */
[----:B------:R-:W-:Y:S01]  /*6200*/  FMNMX R26, R27, R26, !PT ;  /* 0x0000001a1b1a7209 */ /* 0x000fe20007800000 */
[----:B0-----:R-:W-:Y:S01]  /*6210*/  FMUL R31, R30, 1.4426950216293334961 ;  /* 0x3fb8aa3b1e1f7820 */ /* 0x001fe20000400000 */
[----:B------:R-:W-:-:S04]  /*6220*/  FFMA R30, R66, UR7, -R139 ;  /* 0x00000007421e7c23 */ /* 0x000fc8000800088b */
[----:B------:R-:W-:Y:S01]  /*6230*/  FMUL R27, R30, 1.4426950216293334961 ;  /* 0x3fb8aa3b1e1b7820 */ /* 0x000fe20000400000 */
[----:B------:R-:W-:-:S03]  /*6240*/  FFMA R30, R67, UR7, -R139 ;  /* 0x00000007431e7c23 */ /* 0x000fc6000800088b */
[----:B------:R0:W-:Y:S01]  /*6250*/  MUFU.EX2 R67, R27 ;  /* 0x0000001b00437308 */ /* 0x0001e20000000800 */
[----:B------:R-:W-:Y:S01]  /*6260*/  FMUL R30, R30, 1.4426950216293334961 ;  /* 0x3fb8aa3b1e1e7820 */ /* 0x000fe20000400000 */
[----:B0-----:R-:W0:Y:S06]  /*6270*/  SHFL.BFLY PT, R27, R26, 0x2, 0x1f ;  /* 0x0c401f001a1b7f89 */ /* 0x001e2c00000e0000 */
[----:B------:R1:W-:Y:S02]  /*6280*/  MUFU.EX2 R66, R31 ;  /* 0x0000001f00427308 */ /* 0x0003e40000000800 */
[----:B-1----:R-:W-:-:S06]  /*6290*/  FFMA R31, R70, UR7, -R139 ;  /* 0x00000007461f7c23 */ /* 0x002fcc000800088b */
[----:B------:R1:W-:Y:S01]  /*62a0*/  MUFU.EX2 R70, R30 ;  /* 0x0000001e00467308 */ /* 0x0003e20000000800 */
[----:B------:R-:W-:Y:S01]  /*62b0*/  FMUL R31, R31, 1.4426950216293334961 ;  /* 0x3fb8aa3b1f1f7820 */ /* 0x000fe20000400000 */
[----:B-1----:R-:W-:-:S06]  /*62c0*/  FFMA R30, R71, UR7, -R139 ;  /* 0x00000007471e7c23 */ /* 0x002fcc000800088b */
[----:B------:R1:W-:Y:S01]  /*62d0*/  MUFU.EX2 R71, R31 ;  /* 0x0000001f00477308 */ /* 0x0003e20000000800 */
[----:B------:R-:W-:Y:S01]  /*62e0*/  FMUL R30, R30, 1.4426950216293334961 ;  /* 0x3fb8aa3b1e1e7820 */ /* 0x000fe20000400000 */
[----:B0-----:R-:W-:Y:S01]  /*62f0*/  FMNMX R26, R26, R27, !PT ;  /* 0x0000001b1a1a7209 */ /* 0x001fe20007800000 */
[----:B-1----:R-:W-:-:S05]  /*6300*/  FFMA R31, R74, UR7, -R139 ;  /* 0x000000074a1f7c23 */ /* 0x002fca000800088b */
[----:B------:R0:W-:Y:S02]  /*6310*/  MUFU.EX2 R74, R30 ;  /* 0x0000001e004a7308 */ /* 0x0001e40000000800 */
[----:B0-----:R-:W-:-:S04]  /*6320*/  FFMA R30, R75, UR7, -R139 ;  /* 0x000000074b1e7c23 */ /* 0x001fc8000800088b */
[----:B------:R-:W-:Y:S01]  /*6330*/  FMUL R27, R30, 1.4426950216293334961 ;  /* 0x3fb8aa3b1e1b7820 */ /* 0x000fe20000400000 */
[----:B------:R-:W-:-:S03]  /*6340*/  FFMA R30, R78, UR7, -R139 ;  /* 0x000000074e1e7c23 */ /* 0x000fc6000800088b */
[----:B------:R0:W-:Y:S02]  /*6350*/  MUFU.EX2 R78, R27 ;  /* 0x0000001b004e7308 */ /* 0x0001e40000000800 */
[----:B0-----:R-:W0:Y:S01]  /*6360*/  SHFL.BFLY PT, R27, R26, 0x1, 0x1f ;  /* 0x0c201f001a1b7f89 */ /* 0x001e2200000e0000 */
[----:B------:R-:W-:Y:S01]  /*6370*/  FMUL R245, R245, 1.4426950216293334961 ;  /* 0x3fb8aa3bf5f57820 */ /* 0x000fe20000400000 */
[----:B------:R-:W-:Y:S01]  /*6380*/  FMUL R244, R244, 1.4426950216293334961 ;  /* 0x3fb8aa3bf4f47820 */ /* 0x000fe20000400000 */
[----:B------:R-:W-:Y:S01]  /*6390*/  FMUL R242, R242, 1.4426950216293334961 ;  /* 0x3fb8aa3bf2f27820 */ /* 0x000fe20000400000 */
[----:B------:R-:W-:-:S03]  /*63a0*/  FMUL R5, R5, 1.4426950216293334961 ;  /* 0x3fb8aa3b05057820 */ /* 0x000fc60000400000 */
[----:B------:R-:W-:Y:S01]  /*63b0*/  MUFU.EX2 R245, R245 ;  /* 0x000000f500f57308 */ /* 0x000fe20000000800 */
[----:B------:R-:W-:Y:S01]  /*63c0*/  FMUL R7, R7, 1.4426950216293334961 ;  /* 0x3fb8aa3b07077820 */ /* 0x000fe20000400000 */
[----:B------:R-:W-:Y:S01]  /*63d0*/  FMUL R9, R9, 1.4426950216293334961 ;  /* 0x3fb8aa3b09097820 */ /* 0x000fe20000400000 */
[----:B------:R-:W-:Y:S01]  /*63e0*/  FMUL R10, R10, 1.4426950216293334961 ;  /* 0x3fb8aa3b0a0a7820 */ /* 0x000fe20000400000 */
[----:B------:R-:W-:-:S04]  /*63f0*/  FMUL R11, R11, 1.4426950216293334961 ;  /* 0x3fb8aa3b0b0b7820 */ /* 0x000fc80000400000 */
[----:B------:R-:W-:Y:S01]  /*6400*/  MUFU.EX2 R244, R244 ;  /* 0x000000f400f47308 */ /* 0x000fe20000000800 */
[----:B0-----:R-:W-:-:S07]  /*6410*/  FMNMX R27, R26, R27, !PT ;  /* 0x0000001b1a1b7209 */ /* 0x001fce0007800000 */
[----:B------:R-:W-:Y:S01]  /*6420*/  MUFU.EX2 R242, R242 ;  /* 0x000000f200f27308 */ /* 0x000fe20000000800 */
[----:B------:R-:W-:-:S07]  /*6430*/  FMNMX R228, R27, R23, !PT ;  /* 0x000000171be47209 */ /* 0x000fce0007800000 */
[----:B------:R-:W0:Y:S01]  /*6440*/  MUFU.EX2 R5, R5 ;  /* 0x0000000500057308 */ /* 0x000e220000000800 */
[--C-:B------:R-:W-:Y:S01]  /*6450*/  FFMA R24, R24, UR7, -R228.reuse ;  /* 0x0000000718187c23 */ /* 0x100fe200080008e4 */
[----:B------:R-:W-:Y:S01]  /*6460*/  LOP3.LUT R26, R8, 0x40, RZ, 0x3c, !PT ;  /* 0x00000040081a7812 */ /* 0x000fe200078e3cff */
[----:B------:R-:W-:Y:S02]  /*6470*/  FFMA R25, R25, UR7, -R228 ;  /* 0x0000000719197c23 */ /* 0x000fe400080008e4 */
[----:B------:R-:W-:Y:S02]  /*6480*/  FMUL R24, R24, 1.4426950216293334961 ;  /* 0x3fb8aa3b18187820 */ /* 0x000fe40000400000 */
[----:B------:R1:W-:Y:S01]  /*6490*/  STS.U8 [R26+UR19+0x4a00], R14 ;  /* 0x004a000e1a007988 */ /* 0x0003e20008000013 */
[----:B------:R-:W-:Y:S01]  /*64a0*/  MUFU.EX2 R7, R7 ;  /* 0x0000000700077308 */ /* 0x000fe20000000800 */
[----:B------:R-:W-:Y:S02]  /*64b0*/  LOP3.LUT R27, R238, 0x1, RZ, 0xc0, !PT ;  /* 0x00000001ee1b7812 */ /* 0x000fe400078ec0ff */
[----:B------:R2:W-:Y:S01]  /*64c0*/  STS.U8 [R26+UR19+0x4600], R218 ;  /* 0x004600da1a007988 */ /* 0x0005e20008000013 */
[----:B------:R-:W-:-:S04]  /*64d0*/  FMUL R12, R12, 1.4426950216293334961 ;  /* 0x3fb8aa3b0c0c7820 */ /* 0x000fc80000400000 */
[----:B------:R-:W3:Y:S01]  /*64e0*/  MUFU.EX2 R9, R9 ;  /* 0x0000000900097308 */ /* 0x000ee20000000800 */
[----:B-1----:R-:W-:Y:S01]  /*64f0*/  FMUL R14, R25, 1.4426950216293334961 ;  /* 0x3fb8aa3b190e7820 */ /* 0x002fe20000400000 */
[----:B------:R-:W-:Y:S01]  /*6500*/  LOP3.LUT R25, R238, 0x1c, RZ, 0xc0, !PT ;  /* 0x0000001cee197812 */ /* 0x000fe200078ec0ff */
[----:B------:R-:W-:Y:S01]  /*6510*/  FMUL R13, R13, 1.4426950216293334961 ;  /* 0x3fb8aa3b0d0d7820 */ /* 0x000fe20000400000 */
[----:B------:R-:W-:-:S04]  /*6520*/  FMUL R15, R15, 1.4426950216293334961 ;  /* 0x3fb8aa3b0f0f7820 */ /* 0x000fc80000400000 */
[----:B------:R-:W-:Y:S01]  /*6530*/  MUFU.EX2 R10, R10 ;  /* 0x0000000a000a7308 */ /* 0x000fe20000000800 */
[----:B------:R-:W-:Y:S01]  /*6540*/  FMUL R16, R16, 1.4426950216293334961 ;  /* 0x3fb8aa3b10107820 */ /* 0x000fe20000400000 */
[----:B------:R-:W-:Y:S01]  /*6550*/  FMUL R31, R31, 1.4426950216293334961 ;  /* 0x3fb8aa3b1f1f7820 */ /* 0x000fe20000400000 */
[----:B------:R-:W-:Y:S05]  /*6560*/  STS.U8 [R26+UR19+0x4200], R220 ;  /* 0x004200dc1a007988 */ /* 0x000fea0008000013 */
[----:B------:R-:W1:Y:S01]  /*6570*/  MUFU.EX2 R11, R11 ;  /* 0x0000000b000b7308 */ /* 0x000e620000000800 */
[----:B------:R-:W-:Y:S01]  /*6580*/  STS.U8 [R26+UR19+0x4e00], R225 ;  /* 0x004e00e11a007988 */ /* 0x000fe20008000013 */
[----:B------:R-:W-:-:S06]  /*6590*/  IMAD R25, R27, 0x2, R25 ;  /* 0x000000021b197824 */ /* 0x000fcc00078e0219 */
[----:B--2---:R2:W-:Y:S01]  /*65a0*/  MUFU.EX2 R218, R24 ;  /* 0x0000001800da7308 */ /* 0x0045e20000000800 */
[----:B------:R-:W-:Y:S01]  /*65b0*/  STS.U8 [R26+UR19+0x5200], R231 ;  /* 0x005200e71a007988 */ /* 0x000fe20008000013 */
[----:B0-----:R-:W-:-:S03]  /*65c0*/  F2FP.SATFINITE.E4M3.F32.PACK_AB_MERGE_C R27, R5, R242, RZ ;  /* 0x000000f2051b723e */ /* 0x001fc600048070ff */
[----:B------:R-:W-:Y:S01]  /*65d0*/  STS.U8 [R26+UR19+0x5600], R233 ;  /* 0x005600e91a007988 */ /* 0x000fe20008000013 */
[----:B--2---:R-:W-:-:S03]  /*65e0*/  SHF.R.U32.HI R24, RZ, 0x1, R238 ;  /* 0x00000001ff187819 */ /* 0x004fc600000116ee */
[----:B-----5:R-:W-:Y:S01]  /*65f0*/  STS.U8 [R26+UR19+0x5a00], R235 ;  /* 0x005a00eb1a007988 */ /* 0x020fe20008000013 */
[----:B------:R0:W-:Y:S03]  /*6600*/  MUFU.EX2 R75, R31 ;  /* 0x0000001f004b7308 */ /* 0x0001e60000000800 */
[----:B----4-:R2:W-:Y:S01]  /*6610*/  STS.U8 [R26+UR19+0x5e00], R237 ;  /* 0x005e00ed1a007988 */ /* 0x0105e20008000013 */
[----:B------:R-:W-:Y:S01]  /*6620*/  FFMA R29, R29, UR7, -R228 ;  /* 0x000000071d1d7c23 */ /* 0x000fe200080008e4 */
[----:B------:R-:W-:Y:S01]  /*6630*/  FMUL R30, R30, 1.4426950216293334961 ;  /* 0x3fb8aa3b1e1e7820 */ /* 0x000fe20000400000 */
[----:B------:R-:W-:Y:S02]  /*6640*/  F2FP.SATFINITE.E4M3.F32.PACK_AB_MERGE_C R27, R96, R93, R27 ;  /* 0x0000005d601b723e */ /* 0x000fe4000480701b */
[----:B------:R-:W-:Y:S01]  /*6650*/  MUFU.EX2 R12, R12 ;  /* 0x0000000c000c7308 */ /* 0x000fe20000000800 */
[----:B0-----:R-:W-:Y:S01]  /*6660*/  FFMA R31, R79, UR7, -R139 ;  /* 0x000000074f1f7c23 */ /* 0x001fe2000800088b */
[----:B--2---:R-:W-:-:S02]  /*6670*/  SGXT.U32 R26, R24, 0x1 ;  /* 0x00000001181a781a */ /* 0x004fc40000000000 */
[----:B------:R-:W-:-:S04]  /*6680*/  F2FP.SATFINITE.E4M3.F32.PACK_AB_MERGE_C R24, R244, R245, RZ ;  /* 0x000000f5f418723e */ /* 0x000fc800048070ff */
[----:B------:R-:W0:Y:S01]  /*6690*/  MUFU.EX2 R13, R13 ;  /* 0x0000000d000d7308 */ /* 0x000e220000000800 */
[----:B------:R-:W-:Y:S01]  /*66a0*/  FMUL R29, R29, 1.4426950216293334961 ;  /* 0x3fb8aa3b1d1d7820 */ /* 0x000fe20000400000 */
[----:B------:R-:W-:Y:S01]  /*66b0*/  F2FP.SATFINITE.E4M3.F32.PACK_AB_MERGE_C R24, R92, R89, R24 ;  /* 0x000000595c18723e */ /* 0x000fe20004807018 */
[----:B------:R-:W-:-:S05]  /*66c0*/  FMUL R31, R31, 1.4426950216293334961 ;  /* 0x3fb8aa3b1f1f7820 */ /* 0x000fca0000400000 */
[----:B------:R-:W-:Y:S01]  /*66d0*/  MUFU.EX2 R15, R15 ;  /* 0x0000000f000f7308 */ /* 0x000fe20000000800 */
[----:B------:R-:W-:Y:S01]  /*66e0*/  FMUL R90, R90, 1.4426950216293334961 ;  /* 0x3fb8aa3b5a5a7820 */ /* 0x000fe20000400000 */
[----:B------:R-:W-:Y:S01]  /*66f0*/  FMUL R91, R91, 1.4426950216293334961 ;  /* 0x3fb8aa3b5b5b7820 */ /* 0x000fe20000400000 */
[----:B------:R-:W-:Y:S01]  /*6700*/  FMUL R94, R94, 1.4426950216293334961 ;  /* 0x3fb8aa3b5e5e7820 */ /* 0x000fe20000400000 */
[----:B------:R-:W-:-:S04]  /*6710*/  FMUL R95, R95, 1.4426950216293334961 ;  /* 0x3fb8aa3b5f5f7820 */ /* 0x000fc80000400000 */
[----:B------:R-:W2:Y:S01]  /*6720*/  MUFU.EX2 R16, R16 ;  /* 0x0000001000107308 */ /* 0x000ea20000000800 */
[----:B------:R-:W-:Y:S01]  /*6730*/  LOP3.LUT R25, R25, R26, RZ, 0xfc, !PT ;  /* 0x0000001a19197212 */ /* 0x000fe200078efcff */
[----:B------:R-:W-:Y:S01]  /*6740*/  FFMA R28, R28, UR7, -R228 ;  /* 0x000000071c1c7c23 */ /* 0x000fe200080008e4 */
[----:B------:R-:W-:Y:S02]  /*6750*/  SEL R26, R24, R27, !P0 ;  /* 0x0000001b181a7207 */ /* 0x000fe40004000000 */
[----:B------:R-:W-:-:S03]  /*6760*/  SEL R24, R27, R24, !P0 ;  /* 0x000000181b187207 */ /* 0x000fc60004000000 */
[----:B------:R4:W-:Y:S01]  /*6770*/  MUFU.EX2 R79, R30 ;  /* 0x0000001e004f7308 */ /* 0x0009e20000000800 */
[----:B---3--:R-:W-:Y:S01]  /*6780*/  F2FP.SATFINITE.E4M3.F32.PACK_AB_MERGE_C R27, R9, R7, RZ ;  /* 0x00000007091b723e */ /* 0x008fe200048070ff */
[----:B------:R-:W-:-:S06]  /*6790*/  FMUL R28, R28, 1.4426950216293334961 ;  /* 0x3fb8aa3b1c1c7820 */ /* 0x000fcc0000400000 */
[----:B------:R1:W-:Y:S01]  /*67a0*/  MUFU.EX2 R225, R29 ;  /* 0x0000001d00e17308 */ /* 0x0003e20000000800 */
[----:B----4-:R-:W-:Y:S01]  /*67b0*/  FFMA R30, R82, UR7, -R139 ;  /* 0x00000007521e7c23 */ /* 0x010fe2000800088b */
[----:B------:R-:W-:Y:S01]  /*67c0*/  F2FP.SATFINITE.E4M3.F32.PACK_AB_MERGE_C R27, R100, R97, R27 ;  /* 0x00000061641b723e */ /* 0x000fe2000480701b */
[----:B------:R-:W-:Y:S02]  /*67d0*/  FMUL R98, R98, 1.4426950216293334961 ;  /* 0x3fb8aa3b62627820 */ /* 0x000fe40000400000 */
[----:B------:R-:W-:-:S03]  /*67e0*/  FMUL R30, R30, 1.4426950216293334961 ;  /* 0x3fb8aa3b1e1e7820 */ /* 0x000fc60000400000 */
[----:B------:R3:W-:Y:S01]  /*67f0*/  MUFU.EX2 R82, R31 ;  /* 0x0000001f00527308 */ /* 0x0007e20000000800 */
[----:B-1----:R-:W-:Y:S01]  /*6800*/  F2FP.SATFINITE.E4M3.F32.PACK_AB_MERGE_C R29, R11, R10, RZ ;  /* 0x0000000a0b1d723e */ /* 0x002fe200048070ff */
[----:B------:R-:W-:Y:S01]  /*6810*/  FMUL R99, R99, 1.4426950216293334961 ;  /* 0x3fb8aa3b63637820 */ /* 0x000fe20000400000 */
[----:B------:R-:W-:Y:S01]  /*6820*/  FMUL R102, R102, 1.4426950216293334961 ;  /* 0x3fb8aa3b66667820 */ /* 0x000fe20000400000 */
[----:B------:R-:W-:Y:S01]  /*6830*/  FMUL R103, R103, 1.4426950216293334961 ;  /* 0x3fb8aa3b67677820 */ /* 0x000fe20000400000 */
[----:B------:R-:W-:Y:S01]  /*6840*/  F2FP.SATFINITE.E4M3.F32.PACK_AB_MERGE_C R29, R104, R101, R29 ;  /* 0x00000065681d723e */ /* 0x000fe2000480701d */
[--C-:B---3--:R-:W-:Y:S02]  /*6850*/  FFMA R31, R83, UR7, -R139.reuse ;  /* 0x00000007531f7c23 */ /* 0x108fe4000800088b */
[----:B------:R-:W-:Y:S01]  /*6860*/  MUFU.EX2 R90, R90 ;  /* 0x0000005a005a7308 */ /* 0x000fe20000000800 */
[----:B------:R-:W-:Y:S01]  /*6870*/  FFMA R34, R34, UR7, -R139 ;  /* 0x0000000722227c23 */ /* 0x000fe2000800088b */
[----:B------:R-:W-:Y:S01]  /*6880*/  FMUL R31, R31, 1.4426950216293334961 ;  /* 0x3fb8aa3b1f1f7820 */ /* 0x000fe20000400000 */
[----:B------:R-:W-:-:S05]  /*6890*/  FMUL R106, R106, 1.4426950216293334961 ;  /* 0x3fb8aa3b6a6a7820 */ /* 0x000fca0000400000 */
[----:B------:R-:W-:Y:S01]  /*68a0*/  MUFU.EX2 R91, R91 ;  /* 0x0000005b005b7308 */ /* 0x000fe20000000800 */
[----:B------:R-:W-:Y:S01]  /*68b0*/  FMUL R107, R107, 1.4426950216293334961 ;  /* 0x3fb8aa3b6b6b7820 */ /* 0x000fe20000400000 */
[----:B------:R-:W-:Y:S01]  /*68c0*/  FMUL R110, R110, 1.4426950216293334961 ;  /* 0x3fb8aa3b6e6e7820 */ /* 0x000fe20000400000 */
[----:B------:R-:W-:-:S05]  /*68d0*/  FMUL R122, R122, 1.4426950216293334961 ;  /* 0x3fb8aa3b7a7a7820 */ /* 0x000fca0000400000 */
[----:B------:R-:W-:Y:S01]  /*68e0*/  MUFU.EX2 R94, R94 ;  /* 0x0000005e005e7308 */ /* 0x000fe20000000800 */
[----:B------:R-:W-:-:S07]  /*68f0*/  FMUL R34, R34, 1.4426950216293334961 ;  /* 0x3fb8aa3b22227820 */ /* 0x000fce0000400000 */
[----:B------:R-:W1:Y:S01]  /*6900*/  MUFU.EX2 R95, R95 ;  /* 0x0000005f005f7308 */ /* 0x000e620000000800 */
[----:B------:R-:W-:Y:S01]  /*6910*/  FFMA R35, R35, UR7, -R139 ;  /* 0x0000000723237c23 */ /* 0x000fe2000800088b */
[----:B------:R-:W-:-:S06]  /*6920*/  FFMA R147, R147, UR7, -R3 ;  /* 0x0000000793937c23 */ /* 0x000fcc0008000803 */
[----:B------:R3:W-:Y:S01]  /*6930*/  MUFU.EX2 R83, R30 ;  /* 0x0000001e00537308 */ /* 0x0007e20000000800 */
[----:B------:R-:W-:-:S07]  /*6940*/  FMUL R35, R35, 1.4426950216293334961 ;  /* 0x3fb8aa3b23237820 */ /* 0x000fce0000400000 */
[----:B------:R4:W-:Y:S01]  /*6950*/  MUFU.EX2 R220, R28 ;  /* 0x0000001c00dc7308 */ /* 0x0009e20000000800 */
[----:B---3--:R-:W-:-:S07]  /*6960*/  FFMA R30, R86, UR7, -R139 ;  /* 0x00000007561e7c23 */ /* 0x008fce000800088b */
[----:B------:R2:W-:Y:S01]  /*6970*/  MUFU.EX2 R86, R31 ;  /* 0x0000001f00567308 */ /* 0x0005e20000000800 */
[----:B----4-:R-:W-:Y:S02]  /*6980*/  SEL R28, R27, R29, !P0 ;  /* 0x0000001d1b1c7207 */ /* 0x010fe40004000000 */
[----:B------:R-:W-:Y:S02]  /*6990*/  SEL R27, R29, R27, !P0 ;  /* 0x0000001b1d1b7207 */ /* 0x000fe40004000000 */
[----:B0-----:R-:W-:Y:S01]  /*69a0*/  F2FP.SATFINITE.E4M3.F32.PACK_AB_MERGE_C R29, R13, R12, RZ ;  /* 0x0000000c0d1d723e */ /* 0x001fe200048070ff */
[----:B------:R-:W-:Y:S02]  /*69b0*/  FMUL R30, R30, 1.4426950216293334961 ;  /* 0x3fb8aa3b1e1e7820 */ /* 0x000fe40000400000 */
[----:B------:R-:W-:Y:S01]  /*69c0*/  MUFU.EX2 R98, R98 ;  /* 0x0000006200627308 */ /* 0x000fe20000000800 */
[----:B--2---:R-:W-:Y:S02]  /*69d0*/  F2FP.SATFINITE.E4M3.F32.PACK_AB_MERGE_C R31, R16, R15, RZ ;  /* 0x0000000f101f723e */ /* 0x004fe400048070ff */
[----:B------:R-:W-:-:S02]  /*69e0*/  F2FP.SATFINITE.E4M3.F32.PACK_AB_MERGE_C R29, R108, R105, R29 ;  /* 0x000000696c1d723e */ /* 0x000fc4000480701d */
[----:B------:R-:W-:-:S03]  /*69f0*/  F2FP.SATFINITE.E4M3.F32.PACK_AB_MERGE_C R31, R112, R109, R31 ;  /* 0x0000006d701f723e */ /* 0x000fc6000480701f */
[----:B------:R-:W-:Y:S01]  /*6a00*/  MUFU.EX2 R99, R99 ;  /* 0x0000006300637308 */ /* 0x000fe20000000800 */
[----:B------:R-:W-:Y:S01]  /*6a10*/  FFMA R227, R87, UR7, -R139 ;  /* 0x0000000757e37c23 */ /* 0x000fe2000800088b */
[----:B------:R-:W-:-:S06]  /*6a20*/  FMUL R126, R147, 1.4426950216293334961 ;  /* 0x3fb8aa3b937e7820 */ /* 0x000fcc0000400000 */
[----:B------:R-:W-:Y:S01]  /*6a30*/  MUFU.EX2 R102, R102 ;  /* 0x0000006600667308 */ /* 0x000fe20000000800 */
[----:B------:R-:W-:-:S07]  /*6a40*/  FFMA R38, R38, UR7, -R139 ;  /* 0x0000000726267c23 */ /* 0x000fce000800088b */
[----:B------:R-:W-:Y:S08]  /*6a50*/  MUFU.EX2 R103, R103 ;  /* 0x0000006700677308 */ /* 0x000ff00000000800 */
[----:B------:R0:W-:Y:S01]  /*6a60*/  MUFU.EX2 R118, R122 ;  /* 0x0000007a00767308 */ /* 0x0001e20000000800 */
[----:B------:R-:W-:Y:S01]  /*6a70*/  FMUL R119, R119, 1.4426950216293334961 ;  /* 0x3fb8aa3b77777820 */ /* 0x000fe20000400000 */
[----:B------:R-:W-:-:S06]  /*6a80*/  FFMA R231, R33, UR7, -R228 ;  /* 0x0000000721e77c23 */ /* 0x000fcc00080008e4 */
[----:B------:R-:W-:Y:S01]  /*6a90*/  MUFU.EX2 R106, R106 ;  /* 0x0000006a006a7308 */ /* 0x000fe20000000800 */
[----:B0-----:R-:W-:-:S07]  /*6aa0*/  FFMA R122, R146, UR7, -R3 ;  /* 0x00000007927a7c23 */ /* 0x001fce0008000803 */
[----:B------:R-:W0:Y:S01]  /*6ab0*/  MUFU.EX2 R107, R107 ;  /* 0x0000006b006b7308 */ /* 0x000e220000000800 */
[----:B-1----:R-:W-:-:S07]  /*6ac0*/  F2FP.SATFINITE.E4M3.F32.PACK_AB_MERGE_C R33, R95, R94, RZ ;  /* 0x0000005e5f21723e */ /* 0x002fce00048070ff */
[----:B------:R-:W-:Y:S08]  /*6ad0*/  MUFU.EX2 R110, R110 ;  /* 0x0000006e006e7308 */ /* 0x000ff00000000800 */
[----:B------:R-:W-:Y:S08]  /*6ae0*/  MUFU.EX2 R111, R111 ;  /* 0x0000006f006f7308 */ /* 0x000ff00000000800 */
[----:B------:R1:W-:Y:S01]  /*6af0*/  MUFU.EX2 R146, R34 ;  /* 0x0000002200927308 */ /* 0x0003e20000000800 */
[----:B------:R-:W-:Y:S01]  /*6b00*/  FMUL R38, R38, 1.4426950216293334961 ;  /* 0x3fb8aa3b26267820 */ /* 0x000fe20000400000 */
[--C-:B------:R-:W-:Y:S01]  /*6b10*/  FFMA R37, R37, UR7, -R228.reuse ;  /* 0x0000000725257c23 */ /* 0x100fe200080008e4 */
[----:B-1----:R-:W-:-:S05]  /*6b20*/  FFMA R34, R56, UR7, -R228 ;  /* 0x0000000738227c23 */ /* 0x002fca00080008e4 */
[----:B------:R-:W1:Y:S01]  /*6b30*/  MUFU.EX2 R130, R130 ;  /* 0x0000008200827308 */ /* 0x000e620000000800 */
[----:B------:R-:W-:-:S07]  /*6b40*/  FMUL R34, R34, 1.4426950216293334961 ;  /* 0x3fb8aa3b22227820 */ /* 0x000fce0000400000 */
[----:B------:R-:W-:Y:S01]  /*6b50*/  MUFU.EX2 R131, R131 ;  /* 0x0000008300837308 */ /* 0x000fe20000000800 */
[----:B------:R-:W-:-:S07]  /*6b60*/  FMUL R134, R134, 1.4426950216293334961 ;  /* 0x3fb8aa3b86867820 */ /* 0x000fce0000400000 */
[----:B------:R-:W2:Y:S01]  /*6b70*/  MUFU.EX2 R132, R132 ;  /* 0x0000008400847308 */ /* 0x000ea20000000800 */
[----:B------:R-:W-:-:S07]  /*6b80*/  FFMA R141, R148, UR7, -R123 ;  /* 0x00000007948d7c23 */ /* 0x000fce000800087b */
[----:B------:R3:W-:Y:S01]  /*6b90*/  MUFU.EX2 R87, R30 ;  /* 0x0000001e00577308 */ /* 0x0007e20000000800 */
[----:B------:R-:W-:-:S07]  /*6ba0*/  F2FP.SATFINITE.E4M3.F32.PACK_AB_MERGE_C R33, R120, R117, R33 ;  /* 0x000000757821723e */ /* 0x000fce0004807021 */
[----:B------:R4:W-:Y:S01]  /*6bb0*/  MUFU.EX2 R147, R35 ;  /* 0x0000002300937308 */ /* 0x0009e20000000800 */
[----:B---3--:R-:W-:Y:S02]  /*6bc0*/  SEL R30, R29, R31, !P0 ;  /* 0x0000001f1d1e7207 */ /* 0x008fe40004000000 */
[----:B------:R-:W-:Y:S02]  /*6bd0*/  SEL R29, R31, R29, !P0 ;  /* 0x0000001d1f1d7207 */ /* 0x000fe40004000000 */
[----:B------:R-:W-:Y:S01]  /*6be0*/  F2FP.SATFINITE.E4M3.F32.PACK_AB_MERGE_C R31, R91, R90, RZ ;  /* 0x0000005a5b1f723e */ /* 0x000fe200048070ff */
[--C-:B----4-:R-:W-:Y:S02]  /*6bf0*/  FFMA R35, R57, UR7, -R228.reuse ;  /* 0x0000000739237c23 */ /* 0x110fe400080008e4 */
[----:B------:R3:W-:Y:S01]  /*6c00*/  MUFU.EX2 R57, R34 ;  /* 0x0000002200397308 */ /* 0x0007e20000000800 */
[----:B------:R-:W-:Y:S01]  /*6c10*/  F2FP.SATFINITE.E4M3.F32.PACK_AB_MERGE_C R31, R116, R113, R31 ;  /* 0x00000071741f723e */ /* 0x000fe2000480701f */
[----:B------:R-:W-:Y:S01]  /*6c20*/  FMUL R35, R35, 1.4426950216293334961 ;  /* 0x3fb8aa3b23237820 */ /* 0x000fe20000400000 */
[----:B------:R-:W-:Y:S01]  /*6c30*/  FMUL R37, R37, 1.4426950216293334961 ;  /* 0x3fb8aa3b25257820 */ /* 0x000fe20000400000 */
[----:B------:R-:W-:Y:S01]  /*6c40*/  FFMA R150, R150, UR7, -R3 ;  /* 0x0000000796967c23 */ /* 0x000fe20008000803 */
[--C-:B------:R-:W-:Y:S01]  /*6c50*/  FFMA R229, R32, UR7, -R228.reuse ;  /* 0x0000000720e57c23 */ /* 0x100fe200080008e4 */
[----:B---3--:R-:W-:-:S02]  /*6c60*/  FFMA R34, R60, UR7, -R228 ;  /* 0x000000073c227c23 */ /* 0x008fc400080008e4 */
[----:B------:R-:W-:Y:S01]  /*6c70*/  MUFU.EX2 R114, R114 ;  /* 0x0000007200727308 */ /* 0x000fe20000000800 */
[----:B------:R-:W-:Y:S01]  /*6c80*/  SEL R32, R31, R33, !P0 ;  /* 0x000000211f207207 */ /* 0x000fe20004000000 */
[----:B------:R-:W-:Y:S01]  /*6c90*/  FFMA R151, R151, UR7, -R3 ;  /* 0x0000000797977c23 */ /* 0x000fe20008000803 */
[----:B------:R-:W-:Y:S01]  /*6ca0*/  FFMA R233, R36, UR7, -R228 ;  /* 0x0000000724e97c23 */ /* 0x000fe200080008e4 */
[----:B------:R-:W-:-:S04]  /*6cb0*/  SEL R31, R33, R31, !P0 ;  /* 0x0000001f211f7207 */ /* 0x000fc80004000000 */
[----:B------:R-:W3:Y:S01]  /*6cc0*/  MUFU.EX2 R119, R119 ;  /* 0x0000007700777308 */ /* 0x000ee20000000800 */
[----:B------:R-:W-:Y:S01]  /*6cd0*/  FMUL R141, R141, 1.4426950216293334961 ;  /* 0x3fb8aa3b8d8d7820 */ /* 0x000fe20000400000 */
[----:B------:R-:W-:-:S06]  /*6ce0*/  LOP3.LUT R33, R8, 0x60, RZ, 0x3c, !PT ;  /* 0x0000006008217812 */ /* 0x000fcc00078e3cff */
[----:B------:R4:W-:Y:S01]  /*6cf0*/  MUFU.EX2 R148, R38 ;  /* 0x0000002600947308 */ /* 0x0009e20000000800 */
[----:B0-----:R-:W-:Y:S01]  /*6d00*/  F2FP.SATFINITE.E4M3.F32.PACK_AB_MERGE_C R36, R107, R106, RZ ;  /* 0x0000006a6b24723e */ /* 0x001fe200048070ff */
[----:B------:R-:W-:Y:S01]  /*6d10*/  FMUL R122, R122, 1.4426950216293334961 ;  /* 0x3fb8aa3b7a7a7820 */ /* 0x000fe20000400000 */
[----:B------:R-:W-:Y:S01]  /*6d20*/  FMUL R127, R150, 1.4426950216293334961 ;  /* 0x3fb8aa3b967f7820 */ /* 0x000fe20000400000 */
[----:B------:R-:W-:-:S04]  /*6d30*/  FFMA R149, R149, UR7, -R123 ;  /* 0x0000000795957c23 */ /* 0x000fc8000800087b */
[----:B------:R0:W-:Y:S01]  /*6d40*/  MUFU.EX2 R60, R35 ;  /* 0x00000023003c7308 */ /* 0x0001e20000000800 */
[----:B----4-:R-:W-:Y:S01]  /*6d50*/  FFMA R38, R61, UR7, -R228 ;  /* 0x000000073d267c23 */ /* 0x010fe200080008e4 */
[----:B------:R-:W-:Y:S01]  /*6d60*/  FMUL R61, R34, 1.4426950216293334961 ;  /* 0x3fb8aa3b223d7820 */ /* 0x000fe20000400000 */
[----:B------:R-:W-:Y:S01]  /*6d70*/  F2FP.SATFINITE.E4M3.F32.PACK_AB_MERGE_C R34, R99, R98, RZ ;  /* 0x000000626322723e */ /* 0x000fe200048070ff */
[----:B------:R-:W-:-:S04]  /*6d80*/  FMUL R151, R151, 1.4426950216293334961 ;  /* 0x3fb8aa3b97977820 */ /* 0x000fc80000400000 */
[----:B------:R-:W-:Y:S01]  /*6d90*/  MUFU.EX2 R133, R133 ;  /* 0x0000008500857308 */ /* 0x000fe20000000800 */
[----:B0-----:R-:W-:Y:S01]  /*6da0*/  F2FP.SATFINITE.E4M3.F32.PACK_AB_MERGE_C R35, R103, R102, RZ ;  /* 0x000000666723723e */ /* 0x001fe200048070ff */
[----:B------:R-:W-:Y:S01]  /*6db0*/  FFMA R39, R39, UR7, -R139 ;  /* 0x0000000727277c23 */ /* 0x000fe2000800088b */
[----:B------:R-:W-:Y:S02]  /*6dc0*/  F2FP.SATFINITE.E4M3.F32.PACK_AB_MERGE_C R34, R124, R121, R34 ;  /* 0x000000797c22723e */ /* 0x000fe40004807022 */
[----:B------:R-:W-:-:S03]  /*6dd0*/  F2FP.SATFINITE.E4M3.F32.PACK_AB_MERGE_C R35, R128, R125, R35 ;  /* 0x0000007d8023723e */ /* 0x000fc60004807023 */
[----:B------:R-:W-:Y:S01]  /*6de0*/  MUFU.EX2 R134, R134 ;  /* 0x0000008600867308 */ /* 0x000fe20000000800 */
[----:B-1----:R-:W-:Y:S01]  /*6df0*/  F2FP.SATFINITE.E4M3.F32.PACK_AB_MERGE_C R36, R130, R129, R36 ;  /* 0x000000818224723e */ /* 0x002fe20004807024 */
[----:B------:R-:W-:Y:S06]  /*6e00*/  STS.U8 [R33+UR19+0x4300], R6 ;  /* 0x0043000621007988 */ /* 0x000fec0008000013 */
[----:B------:R-:W-:Y:S01]  /*6e10*/  MUFU.EX2 R135, R135 ;  /* 0x0000008700877308 */ /* 0x000fe20000000800 */
[----:B------:R-:W-:Y:S07]  /*6e20*/  STS.U8 [R33+UR19+0x4700], R4 ;  /* 0x0047000421007988 */ /* 0x000fee0008000013 */
[----:B------:R-:W0:Y:S01]  /*6e30*/  MUFU.EX2 R136, R136 ;  /* 0x0000008800887308 */ /* 0x000e220000000800 */
[----:B------:R-:W-:Y:S07]  /*6e40*/  STS.U8 [R33+UR19+0x4b00], R224 ;  /* 0x004b00e021007988 */ /* 0x000fee0008000013 */
[----:B------:R1:W-:Y:S01]  /*6e50*/  MUFU.EX2 R235, R37 ;  /* 0x0000002500eb7308 */ /* 0x0003e20000000800 */
[----:B------:R-:W-:Y:S01]  /*6e60*/  STS.U8 [R33+UR19+0x4f00], R230 ;  /* 0x004f00e621007988 */ /* 0x000fe20008000013 */
[----:B------:R-:W-:Y:S01]  /*6e70*/  FMUL R39, R39, 1.4426950216293334961 ;  /* 0x3fb8aa3b27277820 */ /* 0x000fe20000400000 */
[----:B-1----:R-:W-:-:S05]  /*6e80*/  F2FP.SATFINITE.E4M3.F32.PACK_AB_MERGE_C R37, R111, R110, RZ ;  /* 0x0000006e6f25723e */ /* 0x002fca00048070ff */
[----:B------:R1:W-:Y:S01]  /*6e90*/  MUFU.EX2 R140, R141 ;  /* 0x0000008d008c7308 */ /* 0x0003e20000000800 */
[----:B------:R-:W-:Y:S01]  /*6ea0*/  STS.U8 [R33+UR19+0x5300], R232 ;  /* 0x005300e821007988 */ /* 0x000fe20008000013 */
[----:B--2---:R-:W-:-:S03]  /*6eb0*/  F2FP.SATFINITE.E4M3.F32.PACK_AB_MERGE_C R37, R132, R131, R37 ;  /* 0x000000838425723e */ /* 0x004fc60004807025 */
[----:B------:R-:W-:Y:S01]  /*6ec0*/  STS.U8 [R33+UR19+0x5700], R234 ;  /* 0x005700ea21007988 */ /* 0x000fe20008000013 */
[----:B------:R-:W-:Y:S01]  /*6ed0*/  FMUL R38, R38, 1.4426950216293334961 ;  /* 0x3fb8aa3b26267820 */ /* 0x000fe20000400000 */
[----:B-1----:R-:W-:Y:S02]  /*6ee0*/  FMUL R141, R149, 1.4426950216293334961 ;  /* 0x3fb8aa3b958d7820 */ /* 0x002fe40000400000 */
[----:B------:R-:W-:Y:S01]  /*6ef0*/  STS.U8 [R33+UR19+0x5b00], R236 ;  /* 0x005b00ec21007988 */ /* 0x000fe20008000013 */
[----:B------:R-:W-:Y:S03]  /*6f00*/  MUFU.EX2 R122, R122 ;  /* 0x0000007a007a7308 */ /* 0x000fe60000000800 */
[----:B------:R1:W-:Y:S05]  /*6f10*/  STS.U8 [R33+UR19+0x5f00], R222 ;  /* 0x005f00de21007988 */ /* 0x0003ea0008000013 */
[----:B------:R-:W-:Y:S01]  /*6f20*/  MUFU.EX2 R126, R126 ;  /* 0x0000007e007e7308 */ /* 0x000fe20000000800 */
[----:B------:R-:W-:-:S07]  /*6f30*/  FFMA R237, R40, UR7, -R228 ;  /* 0x0000000728ed7c23 */ /* 0x000fce00080008e4 */
[----:B------:R-:W-:Y:S01]  /*6f40*/  MUFU.EX2 R127, R127 ;  /* 0x0000007f007f7308 */ /* 0x000fe20000000800 */
[----:B-1----:R-:W-:-:S07]  /*6f50*/  SEL R33, R34, R35, !P0 ;  /* 0x0000002322217207 */ /* 0x002fce0004000000 */
[----:B------:R-:W1:Y:S01]  /*6f60*/  MUFU.EX2 R88, R151 ;  /* 0x0000009700587308 */ /* 0x000e620000000800 */
[----:B------:R-:W-:Y:S01]  /*6f70*/  SEL R34, R35, R34, !P0 ;  /* 0x0000002223227207 */ /* 0x000fe20004000000 */
[----:B------:R-:W-:Y:S01]  /*6f80*/  FFMA R41, R41, UR7, -R228 ;  /* 0x0000000729297c23 */ /* 0x000fe200080008e4 */
[----:B------:R-:W-:-:S05]  /*6f90*/  SEL R35, R36, R37, !P0 ;  /* 0x0000002524237207 */ /* 0x000fca0004000000 */
[----:B------:R-:W-:Y:S01]  /*6fa0*/  MUFU.EX2 R137, R137 ;  /* 0x0000008900897308 */ /* 0x000fe20000000800 */
[----:B------:R-:W-:Y:S01]  /*6fb0*/  SEL R36, R37, R36, !P0 ;  /* 0x0000002425247207 */ /* 0x000fe20004000000 */
[--C-:B------:R-:W-:Y:S01]  /*6fc0*/  FFMA R37, R64, UR7, -R228.reuse ;  /* 0x0000000740257c23 */ /* 0x100fe200080008e4 */
[----:B------:R-:W-:Y:S01]  /*6fd0*/  FFMA R40, R65, UR7, -R228 ;  /* 0x0000000741287c23 */ /* 0x000fe200080008e4 */
[----:B------:R-:W-:-:S04]  /*6fe0*/  FFMA R42, R42, UR7, -R139 ;  /* 0x000000072a2a7c23 */ /* 0x000fc8000800088b */
[----:B------:R-:W-:Y:S01]  /*6ff0*/  MUFU.EX2 R142, R142 ;  /* 0x0000008e008e7308 */ /* 0x000fe20000000800 */
[----:B------:R-:W-:-:S07]  /*7000*/  FMUL R37, R37, 1.4426950216293334961 ;  /* 0x3fb8aa3b25257820 */ /* 0x000fce0000400000 */
[----:B------:R-:W-:Y:S01]  /*7010*/  MUFU.EX2 R143, R143 ;  /* 0x0000008f008f7308 */ /* 0x000fe20000000800 */
[----:B------:R-:W-:Y:S01]  /*7020*/  FFMA R43, R43, UR7, -R139 ;  /* 0x000000072b2b7c23 */ /* 0x000fe2000800088b */
[----:B------:R-:W-:-:S06]  /*7030*/  FMUL R229, R229, 1.4426950216293334961 ;  /* 0x3fb8aa3be5e57820 */ /* 0x000fcc0000400000 */
[----:B------:R-:W-:Y:S01]  /*7040*/  MUFU.EX2 R14, R14 ;  /* 0x0000000e000e7308 */ /* 0x000fe20000000800 */
[----:B------:R-:W-:Y:S01]  /*7050*/  FMUL R231, R231, 1.4426950216293334961 ;  /* 0x3fb8aa3be7e77820 */ /* 0x000fe20000400000 */
[----:B------:R-:W-:Y:S01]  /*7060*/  FMUL R233, R233, 1.4426950216293334961 ;  /* 0x3fb8aa3be9e97820 */ /* 0x000fe20000400000 */
[--C-:B------:R-:W-:Y:S01]  /*7070*/  FFMA R239, R44, UR7, -R228.reuse ;  /* 0x000000072cef7c23 */ /* 0x100fe200080008e4 */
[--C-:B------:R-:W-:Y:S01]  /*7080*/  FFMA R45, R45, UR7, -R228.reuse ;  /* 0x000000072d2d7c23 */ /* 0x100fe200080008e4 */
[--C-:B------:R-:W-:Y:S01]  /*7090*/  FFMA R46, R46, UR7, -R139.reuse ;  /* 0x000000072e2e7c23 */ /* 0x100fe2000800088b */
[--C-:B------:R-:W-:Y:S01]  /*70a0*/  FFMA R47, R47, UR7, -R139.reuse ;  /* 0x000000072f2f7c23 */ /* 0x100fe2000800088b */
[--C-:B------:R-:W-:Y:S01]  /*70b0*/  FFMA R50, R50, UR7, -R139.reuse ;  /* 0x0000000732327c23 */ /* 0x100fe2000800088b */
[----:B------:R-:W2:Y:S01]  /*70c0*/  MUFU.EX2 R141, R141 ;  /* 0x0000008d008d7308 */ /* 0x000ea20000000800 */
[--C-:B------:R-:W-:Y:S01]  /*70d0*/  FFMA R51, R51, UR7, -R139.reuse ;  /* 0x0000000733337c23 */ /* 0x100fe2000800088b */
[--C-:B------:R-:W-:Y:S01]  /*70e0*/  FFMA R54, R54, UR7, -R139.reuse ;  /* 0x0000000736367c23 */ /* 0x100fe2000800088b */
[----:B------:R-:W-:Y:S01]  /*70f0*/  FFMA R55, R55, UR7, -R139 ;  /* 0x0000000737377c23 */ /* 0x000fe2000800088b */
[--C-:B------:R-:W-:Y:S01]  /*7100*/  FFMA R48, R48, UR7, -R228.reuse ;  /* 0x0000000730307c23 */ /* 0x100fe200080008e4 */
[--C-:B------:R-:W-:Y:S01]  /*7110*/  FFMA R49, R49, UR7, -R228.reuse ;  /* 0x0000000731317c23 */ /* 0x100fe200080008e4 */
[--C-:B------:R-:W-:Y:S01]  /*7120*/  FFMA R52, R52, UR7, -R228.reuse ;  /* 0x0000000734347c23 */ /* 0x100fe200080008e4 */
[--C-:B------:R-:W-:Y:S01]  /*7130*/  FFMA R53, R53, UR7, -R228.reuse ;  /* 0x0000000735357c23 */ /* 0x100fe200080008e4 */
[----:B------:R3:W4:Y:S01]  /*7140*/  MUFU.EX2 R149, R39 ;  /* 0x0000002700957308 */ /* 0x0007220000000800 */
[----:B------:R-:W-:Y:S01]  /*7150*/  FMUL R227, R227, 1.4426950216293334961 ;  /* 0x3fb8aa3be3e37820 */ /* 0x000fe20000400000 */
[--C-:B------:R-:W-:Y:S01]  /*7160*/  FFMA R222, R84, UR7, -R228.reuse ;  /* 0x0000000754de7c23 */ /* 0x100fe200080008e4 */
[----:B------:R-:W-:Y:S01]  /*7170*/  FFMA R85, R85, UR7, -R228 ;  /* 0x0000000755557c23 */ /* 0x000fe200080008e4 */
[----:B------:R-:W5:Y:S04]  /*7180*/  S2R R230, SR_TID.X ;  /* 0x0000000000e67919 */ /* 0x000f680000002100 */
[----:B------:R-:W-:Y:S01]  /*7190*/  MUFU.EX2 R61, R61 ;  /* 0x0000003d003d7308 */ /* 0x000fe20000000800 */
[----:B---3--:R-:W-:-:S02]  /*71a0*/  F2FP.SATFINITE.E4M3.F32.PACK_AB_MERGE_C R39, R119, R118, RZ ;  /* 0x000000767727723e */ /* 0x008fc400048070ff */
[----:B------:R-:W-:Y:S01]  /*71b0*/  LOP3.LUT R243, R25, 0x1, RZ, 0x3c, !PT ;  /* 0x0000000119f37812 */ /* 0x000fe200078e3cff */
[----:B------:R-:W-:Y:S01]  /*71c0*/  SHFL.IDX PT, R26, R26, R25, 0x1f ;  /* 0x00001f191a1a7589 */ /* 0x000fe200000e0000 */
[----:B------:R-:W-:Y:S01]  /*71d0*/  F2FP.SATFINITE.E4M3.F32.PACK_AB_MERGE_C R232, R78, R75, RZ ;  /* 0x0000004b4ee8723e */ /* 0x000fe200048070ff */
[----:B------:R-:W-:Y:S02]  /*71e0*/  FADD R2, -R3, R2 ;  /* 0x0000000203027221 */ /* 0x000fe40000000100 */
[----:B------:R-:W-:Y:S01]  /*71f0*/  SHFL.IDX PT, R28, R28, R25, 0x1f ;  /* 0x00001f191c1c7589 */ /* 0x000fe200000e0000 */
[----:B------:R3:W-:Y:S01]  /*7200*/  MUFU.EX2 R64, R38 ;  /* 0x0000002600407308 */ /* 0x0007e20000000800 */
[----:B0-----:R-:W-:Y:S01]  /*7210*/  F2FP.SATFINITE.E4M3.F32.PACK_AB_MERGE_C R39, R136, R135, R39 ;  /* 0x000000878827723e */ /* 0x001fe20004807027 */
[----:B------:R-:W-:Y:S01]  /*7220*/  FMUL R41, R41, 1.4426950216293334961 ;  /* 0x3fb8aa3b29297820 */ /* 0x000fe20000400000 */
[----:B------:R-:W-:Y:S01]  /*7230*/  SHFL.IDX PT, R30, R30, R25, 0x1f ;  /* 0x00001f191e1e7589 */ /* 0x000fe200000e0000 */
[----:B------:R-:W-:Y:S01]  /*7240*/  F2FP.SATFINITE.E4M3.F32.PACK_AB_MERGE_C R224, R86, R83, RZ ;  /* 0x0000005356e0723e */ /* 0x000fe200048070ff */
[----:B------:R-:W-:Y:S01]  /*7250*/  FADD R20, -R123, R20 ;  /* 0x000000147b147221 */ /* 0x000fe20000000100 */
[----:B------:R-:W-:Y:S01]  /*7260*/  FADD R18, -R139, R18 ;  /* 0x000000128b127221 */ /* 0x000fe20000000100 */
[----:B------:R-:W-:Y:S01]  /*7270*/  SHFL.IDX PT, R32, R32, R25, 0x1f ;  /* 0x00001f1920207589 */ /* 0x000fe200000e0000 */
[----:B------:R-:W-:Y:S01]  /*7280*/  FADD R23, -R228, R23 ;  /* 0x00000017e4177221 */ /* 0x000fe20000000100 */
[----:B---3--:R-:W-:Y:S01]  /*7290*/  F2FP.SATFINITE.E4M3.F32.PACK_AB_MERGE_C R38, R115, R114, RZ ;  /* 0x000000727326723e */ /* 0x008fe200048070ff */
[----:B------:R0:W-:Y:S01]  /*72a0*/  MUFU.EX2 R65, R37 ;  /* 0x0000002500417308 */ /* 0x0001e20000000800 */
[----:B------:R3:W-:Y:S06]  /*72b0*/  MEMBAR.ALL.CTA ;  /* 0x0000000000007992 */ /* 0x0007ec0000008000 */
[----:B---3--:R-:W3:Y:S01]  /*72c0*/  FENCE.VIEW.ASYNC.S ;  /* 0x00000000000073c6 */ /* 0x008ee20000000000 */
[----:B------:R-:W-:Y:S01]  /*72d0*/  FADD R89, R89, R92 ;  /* 0x0000005c59597221 */ /* 0x000fe20000000000 */
[----:B------:R-:W-:Y:S01]  /*72e0*/  F2FP.SATFINITE.E4M3.F32.PACK_AB_MERGE_C R38, R134, R133, R38 ;  /* 0x000000858626723e */ /* 0x000fe20004807026 */
[----:B------:R-:W-:Y:S01]  /*72f0*/  FMUL R40, R40, 1.4426950216293334961 ;  /* 0x3fb8aa3b28287820 */ /* 0x000fe20000400000 */
[----:B------:R-:W-:Y:S01]  /*7300*/  FMUL R42, R42, 1.4426950216293334961 ;  /* 0x3fb8aa3b2a2a7820 */ /* 0x000fe20000400000 */
[----:B------:R-:W-:Y:S01]  /*7310*/  FADD R244, R245, R244 ;  /* 0x000000f4f5f47221 */ /* 0x000fe20000000000 */
[----:B------:R-:W5:Y:S01]  /*7320*/  LDC R234, c[0x0][0x280] ;  /* 0x0000a000ffea7b82 */ /* 0x000f620000000800 */
[----:B0-----:R-:W-:-:S02]  /*7330*/  SEL R37, R38, R39, !P0 ;  /* 0x0000002726257207 */ /* 0x001fc40004000000 */
[----:B------:R-:W-:Y:S01]  /*7340*/  SEL R38, R39, R38, !P0 ;  /* 0x0000002627267207 */ /* 0x000fe20004000000 */
[----:B------:R-:W-:Y:S01]  /*7350*/  FFMA R39, R68, UR7, -R228 ;  /* 0x0000000744277c23 */ /* 0x000fe200080008e4 */
[----:B------:R1:W-:Y:S03]  /*7360*/  MUFU.EX2 R238, R41 ;  /* 0x0000002900ee7308 */ /* 0x0003e60000000800 */
[----:B------:R-:W-:-:S05]  /*7370*/  FMUL R39, R39, 1.4426950216293334961 ;  /* 0x3fb8aa3b27277820 */ /* 0x000fca0000400000 */
[----:B------:R0:W-:Y:S01]  /*7380*/  MUFU.EX2 R68, R40 ;  /* 0x0000002800447308 */ /* 0x0001e20000000800 */
[----:B-1----:R-:W-:Y:S01]  /*7390*/  F2FP.SATFINITE.E4M3.F32.PACK_AB_MERGE_C R41, R88, R127, RZ ;  /* 0x0000007f5829723e */ /* 0x002fe200048070ff */
[----:B------:R-:W-:-:S03]  /*73a0*/  FMUL R43, R43, 1.4426950216293334961 ;  /* 0x3fb8aa3b2b2b7820 */ /* 0x000fc60000400000 */
[----:B--2---:R-:W-:Y:S02]  /*73b0*/  F2FP.SATFINITE.E4M3.F32.PACK_AB_MERGE_C R41, R141, R140, R41 ;  /* 0x0000008c8d29723e */ /* 0x004fe40004807029 */
[----:B0-----:R-:W-:Y:S01]  /*73c0*/  F2FP.SATFINITE.E4M3.F32.PACK_AB_MERGE_C R40, R126, R122, RZ ;  /* 0x0000007a7e28723e */ /* 0x001fe200048070ff */
[----:B------:R0:W-:Y:S03]  /*73d0*/  MUFU.EX2 R150, R42 ;  /* 0x0000002a00967308 */ /* 0x0001e60000000800 */
[----:B------:R-:W-:Y:S01]  /*73e0*/  F2FP.SATFINITE.E4M3.F32.PACK_AB_MERGE_C R40, R138, R137, R40 ;  /* 0x000000898a28723e */ /* 0x000fe20004807028 */
[----:B0-----:R-:W-:-:S04]  /*73f0*/  FFMA R42, R69, UR7, -R228 ;  /* 0x00000007452a7c23 */ /* 0x001fc800080008e4 */
[----:B------:R0:W-:Y:S01]  /*7400*/  MUFU.EX2 R69, R39 ;  /* 0x0000002700457308 */ /* 0x0001e20000000800 */
[----:B------:R-:W-:Y:S01]  /*7410*/  FMUL R42, R42, 1.4426950216293334961 ;  /* 0x3fb8aa3b2a2a7820 */ /* 0x000fe20000400000 */
[----:B0-----:R-:W-:Y:S02]  /*7420*/  SEL R39, R40, R41, !P0 ;  /* 0x0000002928277207 */ /* 0x001fe40004000000 */
[----:B------:R-:W-:Y:S01]  /*7430*/  SEL R40, R41, R40, !P0 ;  /* 0x0000002829287207 */ /* 0x000fe20004000000 */
[----:B------:R-:W-:-:S03]  /*7440*/  FFMA R41, R72, UR7, -R228 ;  /* 0x0000000748297c23 */ /* 0x000fc600080008e4 */
[----:B------:R0:W-:Y:S01]  /*7450*/  MUFU.EX2 R151, R43 ;  /* 0x0000002b00977308 */ /* 0x0001e20000000800 */
[----:B------:R-:W-:Y:S01]  /*7460*/  FFMA R44, R73, UR7, -R228 ;  /* 0x00000007492c7c23 */ /* 0x000fe200080008e4 */
[----:B------:R-:W-:-:S06]  /*7470*/  FMUL R41, R41, 1.4426950216293334961 ;  /* 0x3fb8aa3b29297820 */ /* 0x000fcc0000400000 */
[----:B------:R-:W-:Y:S01]  /*7480*/  MUFU.EX2 R229, R229 ;  /* 0x000000e500e57308 */ /* 0x000fe20000000800 */
[----:B0-----:R-:W-:-:S07]  /*7490*/  F2FP.SATFINITE.E4M3.F32.PACK_AB_MERGE_C R43, R145, R144, RZ ;  /* 0x00000090912b723e */ /* 0x001fce00048070ff */
[----:B------:R-:W-:Y:S01]  /*74a0*/  MUFU.EX2 R231, R231 ;  /* 0x000000e700e77308 */ /* 0x000fe20000000800 */
[----:B------:R-:W-:-:S07]  /*74b0*/  F2FP.SATFINITE.E4M3.F32.PACK_AB_MERGE_C R43, R225, R220, R43 ;  /* 0x000000dce12b723e */ /* 0x000fce000480702b */
[----:B------:R-:W0:Y:S08]  /*74c0*/  MUFU.EX2 R233, R233 ;  /* 0x000000e900e97308 */ /* 0x000e300000000800 */
[----:B------:R1:W-:Y:S01]  /*74d0*/  MUFU.EX2 R72, R42 ;  /* 0x0000002a00487308 */ /* 0x0003e20000000800 */
[----:B------:R-:W-:Y:S01]  /*74e0*/  FMUL R45, R45, 1.4426950216293334961 ;  /* 0x3fb8aa3b2d2d7820 */ /* 0x000fe20000400000 */
[----:B------:R-:W-:Y:S01]  /*74f0*/  FMUL R44, R44, 1.4426950216293334961 ;  /* 0x3fb8aa3b2c2c7820 */ /* 0x000fe20000400000 */
[----:B-1----:R-:W-:-:S05]  /*7500*/  F2FP.SATFINITE.E4M3.F32.PACK_AB_MERGE_C R42, R143, R142, RZ ;  /* 0x0000008e8f2a723e */ /* 0x002fca00048070ff */
[----:B------:R1:W-:Y:S01]  /*7510*/  MUFU.EX2 R73, R41 ;  /* 0x0000002900497308 */ /* 0x0003e20000000800 */
[----:B------:R-:W-:Y:S01]  /*7520*/  F2FP.SATFINITE.E4M3.F32.PACK_AB_MERGE_C R42, R14, R218, R42 ;  /* 0x000000da0e2a723e */ /* 0x000fe2000480702a */
[----:B------:R-:W-:Y:S01]  /*7530*/  FMUL R46, R46, 1.4426950216293334961 ;  /* 0x3fb8aa3b2e2e7820 */ /* 0x000fe20000400000 */
[----:B------:R-:W-:Y:S02]  /*7540*/  FMUL R47, R47, 1.4426950216293334961 ;  /* 0x3fb8aa3b2f2f7820 */ /* 0x000fe40000400000 */
[----:B-1----:R-:W-:Y:S02]  /*7550*/  SEL R41, R42, R43, !P0 ;  /* 0x0000002b2a297207 */ /* 0x002fe40004000000 */
[----:B------:R-:W-:Y:S01]  /*7560*/  SEL R42, R43, R42, !P0 ;  /* 0x0000002a2b2a7207 */ /* 0x000fe20004000000 */
[----:B------:R-:W-:Y:S01]  /*7570*/  FFMA R43, R76, UR7, -R228 ;  /* 0x000000074c2b7c23 */ /* 0x000fe200080008e4 */
[----:B------:R4:W-:Y:S01]  /*7580*/  MUFU.EX2 R240, R45 ;  /* 0x0000002d00f07308 */ /* 0x0009e20000000800 */
[----:B------:R-:W-:Y:S01]  /*7590*/  FMUL R50, R50, 1.4426950216293334961 ;  /* 0x3fb8aa3b32327820 */ /* 0x000fe20000400000 */
[----:B------:R-:W-:Y:S01]  /*75a0*/  FMUL R51, R51, 1.4426950216293334961 ;  /* 0x3fb8aa3b33337820 */ /* 0x000fe20000400000 */
[----:B------:R-:W-:Y:S01]  /*75b0*/  FMUL R54, R54, 1.4426950216293334961 ;  /* 0x3fb8aa3b36367820 */ /* 0x000fe20000400000 */
[----:B------:R-:W-:Y:S01]  /*75c0*/  FMUL R55, R55, 1.4426950216293334961 ;  /* 0x3fb8aa3b37377820 */ /* 0x000fe20000400000 */
[----:B------:R-:W-:-:S03]  /*75d0*/  FMUL R237, R237, 1.4426950216293334961 ;  /* 0x3fb8aa3beded7820 */ /* 0x000fc60000400000 */
[----:B------:R1:W-:Y:S01]  /*75e0*/  MUFU.EX2 R76, R44 ;  /* 0x0000002c004c7308 */ /* 0x0003e20000000800 */
[----:B----4-:R-:W-:Y:S01]  /*75f0*/  F2FP.SATFINITE.E4M3.F32.PACK_AB_MERGE_C R45, R149, R148, RZ ;  /* 0x00000094952d723e */ /* 0x010fe200048070ff */
[----:B------:R-:W-:Y:S01]  /*7600*/  FMUL R239, R239, 1.4426950216293334961 ;  /* 0x3fb8aa3befef7820 */ /* 0x000fe20000400000 */
[----:B------:R-:W-:Y:S01]  /*7610*/  FMUL R43, R43, 1.4426950216293334961 ;  /* 0x3fb8aa3b2b2b7820 */ /* 0x000fe20000400000 */
[----:B------:R-:W-:Y:S01]  /*7620*/  FMUL R8, R48, 1.4426950216293334961 ;  /* 0x3fb8aa3b30087820 */ /* 0x000fe20000400000 */
[----:B------:R-:W-:Y:S01]  /*7630*/  FMUL R6, R49, 1.4426950216293334961 ;  /* 0x3fb8aa3b31067820 */ /* 0x000fe20000400000 */
[----:B-1----:R-:W-:Y:S02]  /*7640*/  F2FP.SATFINITE.E4M3.F32.PACK_AB_MERGE_C R44, R147, R146, RZ ;  /* 0x00000092932c723e */ /* 0x002fe400048070ff */
[----:B------:R1:W-:Y:S01]  /*7650*/  MUFU.EX2 R216, R46 ;  /* 0x0000002e00d87308 */ /* 0x0003e20000000800 */
[----:B------:R-:W-:Y:S01]  /*7660*/  FMUL R4, R52, 1.4426950216293334961 ;  /* 0x3fb8aa3b34047820 */ /* 0x000fe20000400000 */
[----:B0-----:R-:W-:-:S02]  /*7670*/  F2FP.SATFINITE.E4M3.F32.PACK_AB_MERGE_C R45, R235, R233, R45 ;  /* 0x000000e9eb2d723e */ /* 0x001fc4000480702d */
[----:B------:R-:W-:Y:S01]  /*7680*/  F2FP.SATFINITE.E4M3.F32.PACK_AB_MERGE_C R44, R231, R229, R44 ;  /* 0x000000e5e72c723e */ /* 0x000fe2000480702c */
[----:B------:R-:W-:-:S03]  /*7690*/  FMUL R53, R53, 1.4426950216293334961 ;  /* 0x3fb8aa3b35357820 */ /* 0x000fc60000400000 */
[----:B------:R-:W0:Y:S01]  /*76a0*/  MUFU.EX2 R217, R47 ;  /* 0x0000002f00d97308 */ /* 0x000e220000000800 */
[--C-:B-1----:R-:W-:Y:S01]  /*76b0*/  FFMA R46, R77, UR7, -R228.reuse ;  /* 0x000000074d2e7c23 */ /* 0x102fe200080008e4 */
[----:B------:R-:W-:-:S06]  /*76c0*/  FFMA R48, R81, UR7, -R228 ;  /* 0x0000000751307c23 */ /* 0x000fcc00080008e4 */
[----:B------:R-:W-:Y:S01]  /*76d0*/  MUFU.EX2 R219, R50 ;  /* 0x0000003200db7308 */ /* 0x000fe20000000800 */
[----:B------:R-:W-:Y:S01]  /*76e0*/  FMUL R46, R46, 1.4426950216293334961 ;  /* 0x3fb8aa3b2e2e7820 */ /* 0x000fe20000400000 */
[----:B------:R-:W-:-:S06]  /*76f0*/  FMUL R222, R222, 1.4426950216293334961 ;  /* 0x3fb8aa3bdede7820 */ /* 0x000fcc0000400000 */
[----:B------:R-:W-:Y:S01]  /*7700*/  MUFU.EX2 R223, R51 ;  /* 0x0000003300df7308 */ /* 0x000fe20000000800 */
[----:B------:R-:W-:-:S07]  /*7710*/  FMUL R85, R85, 1.4426950216293334961 ;  /* 0x3fb8aa3b55557820 */ /* 0x000fce0000400000 */
[----:B------:R-:W-:Y:S08]  /*7720*/  MUFU.EX2 R226, R54 ;  /* 0x0000003600e27308 */ /* 0x000ff00000000800 */
[----:B------:R-:W1:Y:S01]  /*7730*/  MUFU.EX2 R58, R55 ;  /* 0x00000037003a7308 */ /* 0x000e620000000800 */
[----:B------:R-:W-:-:S07]  /*7740*/  FMUL R48, R48, 1.4426950216293334961 ;  /* 0x3fb8aa3b30307820 */ /* 0x000fce0000400000 */
[----:B------:R2:W-:Y:S08]  /*7750*/  MUFU.EX2 R77, R43 ;  /* 0x0000002b004d7308 */ /* 0x0005f00000000800 */
[----:B------:R-:W-:Y:S01]  /*7760*/  MUFU.EX2 R237, R237 ;  /* 0x000000ed00ed7308 */ /* 0x000fe20000000800 */
[----:B--2---:R-:W-:Y:S02]  /*7770*/  SEL R43, R44, R45, !P0 ;  /* 0x0000002d2c2b7207 */ /* 0x004fe40004000000 */
[----:B------:R-:W-:Y:S01]  /*7780*/  SEL R44, R45, R44, !P0 ;  /* 0x0000002c2d2c7207 */ /* 0x000fe20004000000 */
[----:B------:R-:W-:-:S04]  /*7790*/  FFMA R45, R80, UR7, -R228 ;  /* 0x00000007502d7c23 */ /* 0x000fc800080008e4 */
[----:B------:R-:W2:Y:S01]  /*77a0*/  MUFU.EX2 R239, R239 ;  /* 0x000000ef00ef7308 */ /* 0x000ea20000000800 */
[----:B------:R-:W-:-:S07]  /*77b0*/  FMUL R45, R45, 1.4426950216293334961 ;  /* 0x3fb8aa3b2d2d7820 */ /* 0x000fce0000400000 */
[----:B------:R-:W-:Y:S08]  /*77c0*/  MUFU.EX2 R8, R8 ;  /* 0x0000000800087308 */ /* 0x000ff00000000800 */
[----:B------:R-:W4:Y:S08]  /*77d0*/  MUFU.EX2 R6, R6 ;  /* 0x0000000600067308 */ /* 0x000f300000000800 */
[----:B------:R-:W-:Y:S08]  /*77e0*/  MUFU.EX2 R4, R4 ;  /* 0x0000000400047308 */ /* 0x000ff00000000800 */
[----:B------:R-:W5:Y:S01]  /*77f0*/  MUFU.EX2 R56, R53 ;  /* 0x0000003500387308 */ /* 0x000f620000000800 */
[----:B0-----:R-:W-:-:S07]  /*7800*/  F2FP.SATFINITE.E4M3.F32.PACK_AB_MERGE_C R47, R217, R216, RZ ;  /* 0x000000d8d92f723e */ /* 0x001fce00048070ff */
[----:B------:R-:W0:Y:S01]  /*7810*/  MUFU.EX2 R227, R227 ;  /* 0x000000e300e37308 */ /* 0x000e220000000800 */
[----:B-1----:R-:W-:-:S07]  /*7820*/  F2FP.SATFINITE.E4M3.F32.PACK_AB_MERGE_C R49, R58, R226, RZ ;  /* 0x000000e23a31723e */ /* 0x002fce00048070ff */
[----:B------:R1:W0:Y:S01]  /*7830*/  MUFU.EX2 R80, R46 ;  /* 0x0000002e00507308 */ /* 0x0002220000000800 */
[----:B--2---:R-:W-:-:S07]  /*7840*/  F2FP.SATFINITE.E4M3.F32.PACK_AB_MERGE_C R47, R240, R239, R47 ;  /* 0x000000eff02f723e */ /* 0x004fce000480702f */
[----:B------:R-:W-:Y:S01]  /*7850*/  MUFU.EX2 R81, R45 ;  /* 0x0000002d00517308 */ /* 0x000fe20000000800 */
[----:B-1----:R-:W-:-:S07]  /*7860*/  F2FP.SATFINITE.E4M3.F32.PACK_AB_MERGE_C R46, R151, R150, RZ ;  /* 0x00000096972e723e */ /* 0x002fce00048070ff */
[----:B------:R1:W2:Y:S01]  /*7870*/  MUFU.EX2 R84, R48 ;  /* 0x0000003000547308 */ /* 0x0002a20000000800 */
[----:B------:R-:W-:-:S07]  /*7880*/  F2FP.SATFINITE.E4M3.F32.PACK_AB_MERGE_C R46, R238, R237, R46 ;  /* 0x000000edee2e723e */ /* 0x000fce000480702e */
[----:B------:R-:W-:Y:S01]  /*7890*/  MUFU.EX2 R222, R222 ;  /* 0x000000de00de7308 */ /* 0x000fe20000000800 */
[----:B-1----:R-:W-:-:S07]  /*78a0*/  F2FP.SATFINITE.E4M3.F32.PACK_AB_MERGE_C R48, R223, R219, RZ ;  /* 0x000000dbdf30723e */ /* 0x002fce00048070ff */
[----:B------:R-:W1:Y:S01]  /*78b0*/  MUFU.EX2 R85, R85 ;  /* 0x0000005500557308 */ /* 0x000e620000000800 */
[----:B------:R-:W-:Y:S01]  /*78c0*/  F2FP.SATFINITE.E4M3.F32.PACK_AB_MERGE_C R50, R62, R59, RZ ;  /* 0x0000003b3e32723e */ /* 0x000fe200048070ff */
[----:B---3--:R-:W3:Y:S01]  /*78d0*/  SHFL.IDX PT, R241, R24, R243, 0x1f ;  /* 0x00001ff318f17589 */ /* 0x008ee200000e0000 */
[----:B------:R-:W-:Y:S02]  /*78e0*/  F2FP.SATFINITE.E4M3.F32.PACK_AB_MERGE_C R51, R66, R63, RZ ;  /* 0x0000003f4233723e */ /* 0x000fe400048070ff */
[----:B----4-:R-:W-:Y:S01]  /*78f0*/  F2FP.SATFINITE.E4M3.F32.PACK_AB_MERGE_C R48, R6, R8, R48 ;  /* 0x000000080630723e */ /* 0x010fe20004807030 */
[----:B------:R-:W4:Y:S01]  /*7900*/  SHFL.IDX PT, R27, R27, R243, 0x1f ;  /* 0x00001ff31b1b7589 */ /* 0x000f2200000e0000 */
[----:B-----5:R-:W-:Y:S02]  /*7910*/  F2FP.SATFINITE.E4M3.F32.PACK_AB_MERGE_C R49, R56, R4, R49 ;  /* 0x000000043831723e */ /* 0x020fe40004807031 */
[----:B------:R-:W-:Y:S02]  /*7920*/  F2FP.SATFINITE.E4M3.F32.PACK_AB_MERGE_C R52, R70, R67, RZ ;  /* 0x000000434634723e */ /* 0x000fe400048070ff */
[----:B------:R-:W-:Y:S01]  /*7930*/  F2FP.SATFINITE.E4M3.F32.PACK_AB_MERGE_C R53, R74, R71, RZ ;  /* 0x000000474a35723e */ /* 0x000fe200048070ff */
[----:B------:R-:W5:Y:S01]  /*7940*/  SHFL.IDX PT, R29, R29, R243, 0x1f ;  /* 0x00001ff31d1d7589 */ /* 0x000f6200000e0000 */
[----:B------:R-:W-:-:S02]  /*7950*/  SEL R45, R46, R47, !P0 ;  /* 0x0000002f2e2d7207 */ /* 0x000fc40004000000 */
[----:B------:R-:W-:Y:S02]  /*7960*/  F2FP.SATFINITE.E4M3.F32.PACK_AB_MERGE_C R50, R60, R57, R50 ;  /* 0x000000393c32723e */ /* 0x000fe40004807032 */
[----:B------:R-:W-:Y:S02]  /*7970*/  F2FP.SATFINITE.E4M3.F32.PACK_AB_MERGE_C R51, R64, R61, R51 ;  /* 0x0000003d4033723e */ /* 0x000fe40004807033 */
[----:B------:R-:W-:Y:S01]  /*7980*/  F2FP.SATFINITE.E4M3.F32.PACK_AB_MERGE_C R55, R82, R79, RZ ;  /* 0x0000004f5237723e */ /* 0x000fe200048070ff */
[----:B------:R-:W5:Y:S01]  /*7990*/  SHFL.IDX PT, R31, R31, R243, 0x1f ;  /* 0x00001ff31f1f7589 */ /* 0x000f6200000e0000 */
[----:B------:R-:W-:Y:S02]  /*79a0*/  SEL R46, R47, R46, !P0 ;  /* 0x0000002e2f2e7207 */ /* 0x000fe40004000000 */
[----:B------:R-:W-:Y:S02]  /*79b0*/  SEL R47, R48, R49, !P0 ;  /* 0x00000031302f7207 */ /* 0x000fe40004000000 */
[----:B------:R-:W-:-:S02]  /*79c0*/  F2FP.SATFINITE.E4M3.F32.PACK_AB_MERGE_C R52, R68, R65, R52 ;  /* 0x000000414434723e */ /* 0x000fc40004807034 */
[----:B------:R-:W-:Y:S02]  /*79d0*/  F2FP.SATFINITE.E4M3.F32.PACK_AB_MERGE_C R53, R72, R69, R53 ;  /* 0x000000454835723e */ /* 0x000fe40004807035 */
[----:B0-----:R-:W-:Y:S01]  /*79e0*/  F2FP.SATFINITE.E4M3.F32.PACK_AB_MERGE_C R54, R227, R87, RZ ;  /* 0x00000057e336723e */ /* 0x001fe200048070ff */
[----:B------:R-:W-:Y:S01]  /*79f0*/  SHFL.IDX PT, R33, R33, R25, 0x1f ;  /* 0x00001f1921217589 */ /* 0x000fe200000e0000 */
[----:B------:R-:W-:Y:S02]  /*7a00*/  SEL R48, R49, R48, !P0 ;  /* 0x0000003031307207 */ /* 0x000fe40004000000 */
[----:B------:R-:W-:Y:S01]  /*7a10*/  SEL R49, R50, R51, !P0 ;  /* 0x0000003332317207 */ /* 0x000fe20004000000 */
[----:B------:R-:W0:Y:S01]  /*7a20*/  SHFL.IDX PT, R34, R34, R243, 0x1f ;  /* 0x00001ff322227589 */ /* 0x000e2200000e0000 */
[----:B------:R-:W-:Y:S02]  /*7a30*/  F2FP.SATFINITE.E4M3.F32.PACK_AB_MERGE_C R232, R76, R73, R232 ;  /* 0x000000494ce8723e */ /* 0x000fe400048070e8 */
[----:B------:R-:W-:Y:S01]  /*7a40*/  F2FP.SATFINITE.E4M3.F32.PACK_AB_MERGE_C R55, R80, R77, R55 ;  /* 0x0000004d5037723e */ /* 0x000fe20004807037 */
[----:B------:R-:W-:Y:S01]  /*7a50*/  SHFL.IDX PT, R35, R35, R25, 0x1f ;  /* 0x00001f1923237589 */ /* 0x000fe200000e0000 */
[----:B------:R-:W-:-:S02]  /*7a60*/  SEL R50, R51, R50, !P0 ;  /* 0x0000003233327207 */ /* 0x000fc40004000000 */
[----:B------:R-:W-:Y:S01]  /*7a70*/  SEL R51, R52, R53, !P0 ;  /* 0x0000003534337207 */ /* 0x000fe20004000000 */
[----:B------:R-:W0:Y:S01]  /*7a80*/  SHFL.IDX PT, R36, R36, R243, 0x1f ;  /* 0x00001ff324247589 */ /* 0x000e2200000e0000 */
[----:B--2---:R-:W-:Y:S02]  /*7a90*/  F2FP.SATFINITE.E4M3.F32.PACK_AB_MERGE_C R224, R84, R81, R224 ;  /* 0x0000005154e0723e */ /* 0x004fe400048070e0 */
[----:B-1----:R-:W-:Y:S01]  /*7aa0*/  F2FP.SATFINITE.E4M3.F32.PACK_AB_MERGE_C R54, R85, R222, R54 ;  /* 0x000000de5536723e */ /* 0x002fe20004807036 */
[----:B------:R-:W-:Y:S01]  /*7ab0*/  SHFL.IDX PT, R37, R37, R25, 0x1f ;  /* 0x00001f1925257589 */ /* 0x000fe200000e0000 */
[----:B------:R-:W-:Y:S02]  /*7ac0*/  SEL R52, R53, R52, !P0 ;  /* 0x0000003435347207 */ /* 0x000fe40004000000 */
[----:B------:R-:W-:Y:S01]  /*7ad0*/  SEL R53, R232, R55, !P0 ;  /* 0x00000037e8357207 */ /* 0x000fe20004000000 */
[----:B------:R-:W1:Y:S01]  /*7ae0*/  SHFL.IDX PT, R38, R38, R243, 0x1f ;  /* 0x00001ff326267589 */ /* 0x000e6200000e0000 */
[----:B------:R-:W-:-:S02]  /*7af0*/  SEL R232, R55, R232, !P0 ;  /* 0x000000e837e87207 */ /* 0x000fc40004000000 */
[----:B------:R-:W-:Y:S01]  /*7b00*/  SEL R55, R224, R54, !P0 ;  /* 0x00000036e0377207 */ /* 0x000fe20004000000 */
[----:B------:R-:W-:Y:S01]  /*7b10*/  SHFL.IDX PT, R39, R39, R25, 0x1f ;  /* 0x00001f1927277589 */ /* 0x000fe200000e0000 */
[----:B------:R-:W-:Y:S01]  /*7b20*/  SEL R224, R54, R224, !P0 ;  /* 0x000000e036e07207 */ /* 0x000fe20004000000 */
[----:B------:R-:W-:Y:S01]  /*7b30*/  IMAD.MOV.U32 R54, RZ, RZ, 0x5410 ;  /* 0x00005410ff367424 */ /* 0x000fe200078e00ff */
[----:B------:R-:W-:Y:S01]  /*7b40*/  LOP3.LUT P1, RZ, R230, 0x2, RZ, 0xc0, !PT ;  /* 0x00000002e6ff7812 */ /* 0x000fe2000782c0ff */
[----:B------:R-:W2:Y:S01]  /*7b50*/  SHFL.IDX PT, R40, R40, R243, 0x1f ;  /* 0x00001ff328287589 */ /* 0x000ea200000e0000 */
[----:B------:R-:W-:-:S03]  /*7b60*/  IMAD.MOV.U32 R230, RZ, RZ, 0x7632 ;  /* 0x00007632ffe67424 */ /* 0x000fc600078e00ff */
[----:B------:R-:W-:Y:S04]  /*7b70*/  SHFL.IDX PT, R41, R41, R25, 0x1f ;  /* 0x00001f1929297589 */ /* 0x000fe800000e0000 */
[----:B------:R-:W2:Y:S01]  /*7b80*/  SHFL.IDX PT, R42, R42, R243, 0x1f ;  /* 0x00001ff32a2a7589 */ /* 0x000ea200000e0000 */
[----:B------:R-:W-:-:S03]  /*7b90*/  SEL R54, R54, 0x1054, !P1 ;  /* 0x0000105436367807 */ /* 0x000fc60004800000 */
[----:B------:R-:W-:Y:S01]  /*7ba0*/  SHFL.IDX PT, R43, R43, R25, 0x1f ;  /* 0x00001f192b2b7589 */ /* 0x000fe200000e0000 */
[----:B------:R-:W-:-:S03]  /*7bb0*/  SEL R230, R230, 0x3276, !P1 ;  /* 0x00003276e6e67807 */ /* 0x000fc60004800000 */
[----:B------:R-:W2:Y:S04]  /*7bc0*/  SHFL.IDX PT, R44, R44, R243, 0x1f ;  /* 0x00001ff32c2c7589 */ /* 0x000ea800000e0000 */
[----:B------:R-:W-:Y:S04]  /*7bd0*/  SHFL.IDX PT, R45, R45, R25, 0x1f ;  /* 0x00001f192d2d7589 */ /* 0x000fe800000e0000 */
[----:B------:R-:W2:Y:S01]  /*7be0*/  SHFL.IDX PT, R46, R46, R243, 0x1f ;  /* 0x00001ff32e2e7589 */ /* 0x000ea200000e0000 */
[----:B---3--:R-:W-:-:S03]  /*7bf0*/  PRMT R24, R26, R54, R241 ;  /* 0x000000361a187216 */ /* 0x008fc600000000f1 */
[----:B------:R-:W-:Y:S04]  /*7c00*/  SHFL.IDX PT, R47, R47, R25, 0x1f ;  /* 0x00001f192f2f7589 */ /* 0x000fe800000e0000 */
[----:B------:R-:W3:Y:S04]  /*7c10*/  SHFL.IDX PT, R48, R48, R243, 0x1f ;  /* 0x00001ff330307589 */ /* 0x000ee800000e0000 */
[----:B------:R-:W-:Y:S04]  /*7c20*/  SHFL.IDX PT, R49, R49, R25, 0x1f ;  /* 0x00001f1931317589 */ /* 0x000fe800000e0000 */
[----:B------:R-:W-:Y:S04]  /*7c30*/  SHFL.IDX PT, R51, R51, R25, 0x1f ;  /* 0x00001f1933337589 */ /* 0x000fe800000e0000 */
[----:B------:R-:W-:Y:S04]  /*7c40*/  SHFL.IDX PT, R53, R53, R25, 0x1f ;  /* 0x00001f1935357589 */ /* 0x000fe800000e0000 */
[----:B------:R4:W-:Y:S04]  /*7c50*/  SHFL.IDX PT, R55, R55, R25, 0x1f ;  /* 0x00001f1937377589 */ /* 0x0009e800000e0000 */
[----:B------:R-:W3:Y:S01]  /*7c60*/  SHFL.IDX PT, R50, R50, R243, 0x1f ;  /* 0x00001ff332327589 */ /* 0x000ee200000e0000 */
[----:B------:R-:W-:-:S03]  /*7c70*/  FMUL R2, R2, 1.4426950216293334961 ;  /* 0x3fb8aa3b02027820 */ /* 0x000fc60000400000 */
[----:B------:R-:W3:Y:S01]  /*7c80*/  SHFL.IDX PT, R52, R52, R243, 0x1f ;  /* 0x00001ff334347589 */ /* 0x000ee200000e0000 */
[----:B----4-:R-:W-:Y:S02]  /*7c90*/  PRMT R25, R26, R230, R241 ;  /* 0x000000e61a197216 */ /* 0x010fe400000000f1 */
[C-C-:B------:R-:W-:Y:S01]  /*7ca0*/  PRMT R26, R28.reuse, R54, R27.reuse ;  /* 0x000000361c1a7216 */ /* 0x140fe2000000001b */
[----:B------:R-:W4:Y:S01]  /*7cb0*/  SHFL.IDX PT, R232, R232, R243, 0x1f ;  /* 0x00001ff3e8e87589 */ /* 0x000f2200000e0000 */
[----:B------:R-:W-:Y:S01]  /*7cc0*/  PRMT R27, R28, R230, R27 ;  /* 0x000000e61c1b7216 */ /* 0x000fe2000000001b */
[----:B------:R-:W-:Y:S01]  /*7cd0*/  FMUL R20, R20, 1.4426950216293334961 ;  /* 0x3fb8aa3b14147820 */ /* 0x000fe20000400000 */
[C-C-:B-----5:R-:W-:Y:S01]  /*7ce0*/  PRMT R28, R30.reuse, R54, R29.reuse ;  /* 0x000000361e1c7216 */ /* 0x160fe2000000001d */
[----:B------:R-:W5:Y:S01]  /*7cf0*/  SHFL.IDX PT, R224, R224, R243, 0x1f ;  /* 0x00001ff3e0e07589 */ /* 0x000f6200000e0000 */
[----:B------:R-:W-:Y:S01]  /*7d00*/  PRMT R29, R30, R230, R29 ;  /* 0x000000e61e1d7216 */ /* 0x000fe2000000001d */
[----:B------:R-:W-:Y:S01]  /*7d10*/  FMUL R18, R18, 1.4426950216293334961 ;  /* 0x3fb8aa3b12127820 */ /* 0x000fe20000400000 */
[----:B------:R-:W-:Y:S01]  /*7d20*/  FMUL R23, R23, 1.4426950216293334961 ;  /* 0x3fb8aa3b17177820 */ /* 0x000fe20000400000 */
[----:B------:R-:W-:-:S02]  /*7d30*/  PRMT R30, R32, R54, R31 ;  /* 0x00000036201e7216 */ /* 0x000fc4000000001f */
[----:B------:R-:W-:Y:S02]  /*7d40*/  PRMT R31, R32, R230, R31 ;  /* 0x000000e6201f7216 */ /* 0x000fe4000000001f */
[C-C-:B0-----:R-:W-:Y:S02]  /*7d50*/  PRMT R32, R33.reuse, R54, R34.reuse ;  /* 0x0000003621207216 */ /* 0x141fe40000000022 */
[----:B------:R-:W-:Y:S01]  /*7d60*/  PRMT R33, R33, R230, R34 ;  /* 0x000000e621217216 */ /* 0x000fe20000000022 */
[----:B------:R-:W0:Y:S01]  /*7d70*/  MUFU.EX2 R2, R2 ;  /* 0x0000000200027308 */ /* 0x000e220000000800 */
[C-C-:B------:R-:W-:Y:S02]  /*7d80*/  PRMT R34, R35.reuse, R54, R36.reuse ;  /* 0x0000003623227216 */ /* 0x140fe40000000024 */
[----:B------:R-:W-:Y:S02]  /*7d90*/  PRMT R35, R35, R230, R36 ;  /* 0x000000e623237216 */ /* 0x000fe40000000024 */
[----:B-1----:R-:W-:-:S03]  /*7da0*/  PRMT R36, R37, R54, R38 ;  /* 0x0000003625247216 */ /* 0x002fc60000000026 */
[----:B------:R-:W1:Y:S01]  /*7db0*/  MUFU.EX2 R20, R20 ;  /* 0x0000001400147308 */ /* 0x000e620000000800 */
[----:B------:R-:W-:Y:S02]  /*7dc0*/  PRMT R37, R37, R230, R38 ;  /* 0x000000e625257216 */ /* 0x000fe40000000026 */
[----:B--2---:R-:W-:-:S05]  /*7dd0*/  PRMT R38, R39, R54, R40 ;  /* 0x0000003627267216 */ /* 0x004fca0000000028 */
[----:B------:R-:W2:Y:S01]  /*7de0*/  MUFU.EX2 R18, R18 ;  /* 0x0000001200127308 */ /* 0x000ea20000000800 */
[----:B------:R-:W-:Y:S02]  /*7df0*/  PRMT R39, R39, R230, R40 ;  /* 0x000000e627277216 */ /* 0x000fe40000000028 */
[----:B------:R-:W-:-:S05]  /*7e00*/  PRMT R40, R41, R54, R42 ;  /* 0x0000003629287216 */ /* 0x000fca000000002a */
[----:B------:R-:W5:Y:S01]  /*7e10*/  MUFU.EX2 R23, R23 ;  /* 0x0000001700177308 */ /* 0x000f620000000800 */
[----:B------:R-:W-:Y:S02]  /*7e20*/  PRMT R41, R41, R230, R42 ;  /* 0x000000e629297216 */ /* 0x000fe4000000002a */
[C-C-:B------:R-:W-:Y:S02]  /*7e30*/  PRMT R42, R43.reuse, R54, R44.reuse ;  /* 0x000000362b2a7216 */ /* 0x140fe4000000002c */
[----:B------:R-:W-:Y:S02]  /*7e40*/  PRMT R43, R43, R230, R44 ;  /* 0x000000e62b2b7216 */ /* 0x000fe4000000002c */
[C-C-:B------:R-:W-:Y:S02]  /*7e50*/  PRMT R44, R45.reuse, R54, R46.reuse ;  /* 0x000000362d2c7216 */ /* 0x140fe4000000002e */
[----:B------:R-:W-:Y:S02]  /*7e60*/  PRMT R45, R45, R230, R46 ;  /* 0x000000e62d2d7216 */ /* 0x000fe4000000002e */
[----:B---3--:R-:W-:-:S02]  /*7e70*/  PRMT R46, R47, R54, R48 ;  /* 0x000000362f2e7216 */ /* 0x008fc40000000030 */
[----:B------:R-:W-:Y:S02]  /*7e80*/  PRMT R47, R47, R230, R48 ;  /* 0x000000e62f2f7216 */ /* 0x000fe40000000030 */
[C-C-:B------:R-:W-:Y:S02]  /*7e90*/  PRMT R48, R49.reuse, R54, R50.reuse ;  /* 0x0000003631307216 */ /* 0x140fe40000000032 */
[----:B------:R-:W-:Y:S02]  /*7ea0*/  PRMT R49, R49, R230, R50 ;  /* 0x000000e631317216 */ /* 0x000fe40000000032 */
[C-C-:B------:R-:W-:Y:S01]  /*7eb0*/  PRMT R50, R51.reuse, R54, R52.reuse ;  /* 0x0000003633327216 */ /* 0x140fe20000000034 */
[----:B0-----:R-:W-:Y:S01]  /*7ec0*/  FMUL R186, R186, R2 ;  /* 0x00000002baba7220 */ /* 0x001fe20000400000 */
[----:B------:R-:W-:Y:S01]  /*7ed0*/  PRMT R51, R51, R230, R52 ;  /* 0x000000e633337216 */ /* 0x000fe20000000034 */
[----:B------:R-:W-:Y:S01]  /*7ee0*/  FMUL R187, R187, R2 ;  /* 0x00000002bbbb7220 */ /* 0x000fe20000400000 */
[----:B----4-:R-:W-:Y:S01]  /*7ef0*/  PRMT R52, R53, R54, R232 ;  /* 0x0000003635347216 */ /* 0x010fe200000000e8 */
[-C--:B------:R-:W-:Y:S01]  /*7f00*/  FMUL R190, R190, R2.reuse ;  /* 0x00000002bebe7220 */ /* 0x080fe20000400000 */
        /* <DEDUP_REMOVED lines=11> */
[----:B------:R-:W-:Y:S01]  /*7fc0*/  FMUL R214, R214, R2 ;  /* 0x00000002d6d67220 */ /* 0x000fe20000400000 */
[-C--:B-1----:R-:W-:Y:S01]  /*7fd0*/  FMUL R184, R184, R20.reuse ;  /* 0x00000014b8b87220 */ /* 0x082fe20000400000 */
        /* <DEDUP_REMOVED lines=14> */
[-C--:B--2---:R-:W-:Y:S01]  /*80c0*/  FMUL R154, R154, R18.reuse ;  /* 0x000000129a9a7220 */ /* 0x084fe20000400000 */
        /* <DEDUP_REMOVED lines=14> */
[-C--:B-----5:R-:W-:Y:S01]  /*81b0*/  FMUL R152, R152, R23.reuse ;  /* 0x0000001798987220 */ /* 0x0a0fe20000400000 */
        /* <DEDUP_REMOVED lines=15> */
[----:B------:R-:W-:Y:S01]  /*82b0*/  FMUL R215, R215, R2 ;  /* 0x00000002d7d77220 */ /* 0x000fe20000400000 */
[----:B------:R-:W-:Y:S01]  /*82c0*/  FMUL R181, R181, R23 ;  /* 0x00000017b5b57220 */ /* 0x000fe20000400000 */
[----:B------:R-:W-:Y:S01]  /*82d0*/  FMUL R183, R183, R18 ;  /* 0x00000012b7b77220 */ /* 0x000fe20000400000 */
[----:B------:R-:W-:-:S02]  /*82e0*/  PRMT R54, R55, R54, R224 ;  /* 0x0000003637367216 */ /* 0x000fc400000000e0 */
[-C--:B------:R-:W-:Y:S02]  /*82f0*/  PRMT R53, R53, R230.reuse, R232 ;  /* 0x000000e635357216 */ /* 0x080fe400000000e8 */
[----:B------:R-:W-:Y:S01]  /*8300*/  PRMT R55, R55, R230, R224 ;  /* 0x000000e637377216 */ /* 0x000fe200000000e0 */
[----:B------:R-:W-:Y:S06]  /*8310*/  BAR.SYNC.DEFER_BLOCKING 0x0 ;  /* 0x0000000000007b1d */ /* 0x000fec0000010000 */
[----:B------:R-:W-:-:S06]  /*8320*/  WARPGROUP.ARRIVE ;  /* 0x00000000000079c5 */ /* 0x000fcc0000000000 */
[----:B------:R-:W-:Y:S04]  /*8330*/  QGMMA.64x64x32.F32.E4M3.E4M3 R184, R24, gdesc[UR32], R184 ;  /* 0x00e0002018b87df3 */ /* 0x000fe800087008b8 */
[----:B------:R-:W-:Y:S04]  /*8340*/  QGMMA.64x64x32.F32.E4M3.E4M3 R184, R28, gdesc[UR28], R184 ;  /* 0x00e0001c1cb87df3 */ /* 0x000fe800087008b8 */
[----:B------:R-:W-:Y:S04]  /*8350*/  QGMMA.64x64x32.F32.E4M3.E4M3 R184, R32, gdesc[UR24], R184 ;  /* 0x00e0001820b87df3 */ /* 0x000fe800087008b8 */
[----:B------:R-:W-:Y:S04]  /*8360*/  QGMMA.64x64x32.F32.E4M3.E4M3 R184, R36, gdesc[UR20], R184 ;  /* 0x00e0001424b87df3 */ /* 0x000fe800087008b8 */
[----:B------:R-:W-:Y:S01]  /*8370*/  QGMMA.64x64x32.F32.E4M3.E4M3 R152, R40, gdesc[UR32], R152 ;  /* 0x00e0002028987df3 */ /* 0x000fe20008700898 */
[----:B------:R-:W-:Y:S01]  /*8380*/  FADD R142, R142, R143 ;  /* 0x0000008f8e8e7221 */ /* 0x000fe20000000000 */
        /* <DEDUP_REMOVED lines=122> */
[----:B------:R-:W-:-:S02]  /*8b30*/  FADD R142, R227, R142 ;  /* 0x0000008ee38e7221 */ /* 0x000fc40000000000 */
[----:B------:R-:W0:Y:S01]  /*8b40*/  SHFL.BFLY PT, R5, R140, 0x2, 0x1f ;  /* 0x0c401f008c057f89 */ /* 0x000e2200000e0000 */
[----:B------:R-:W-:Y:S03]  /*8b50*/  QGMMA.64x64x32.F32.E4M3.E4M3 R152, R52, gdesc[UR20], R152, gsb0 ;  /* 0x00e0001434987df3 */ /* 0x000fe60008000898 */
[----:B------:R-:W1:Y:S04]  /*8b60*/  SHFL.BFLY PT, R6, R127, 0x2, 0x1f ;  /* 0x0c401f007f067f89 */ /* 0x000e6800000e0000 */
[----:B------:R-:W2:Y:S04]  /*8b70*/  SHFL.BFLY PT, R7, R14, 0x2, 0x1f ;  /* 0x0c401f000e077f89 */ /* 0x000ea800000e0000 */
[----:B------:R-:W3:Y:S01]  /*8b80*/  SHFL.BFLY PT, R9, R142, 0x2, 0x1f ;  /* 0x0c401f008e097f89 */ /* 0x000ee200000e0000 */
[----:B0-----:R-:W-:Y:S01]  /*8b90*/  FADD R4, R140, R5 ;  /* 0x000000058c047221 */ /* 0x001fe20000000000 */
[----:B-1----:R-:W-:Y:S01]  /*8ba0*/  FADD R5, R127, R6 ;  /* 0x000000067f057221 */ /* 0x002fe20000000000 */
[----:B--2---:R-:W-:Y:S01]  /*8bb0*/  FADD R6, R14, R7 ;  /* 0x000000070e067221 */ /* 0x004fe20000000000 */
[----:B---3--:R-:W-:-:S02]  /*8bc0*/  FADD R10, R142, R9 ;  /* 0x000000098e0a7221 */ /* 0x008fc40000000000 */
[----:B------:R-:W0:Y:S04]  /*8bd0*/  SHFL.BFLY PT, R7, R4, 0x1, 0x1f ;  /* 0x0c201f0004077f89 */ /* 0x000e2800000e0000 */
[----:B------:R-:W1:Y:S04]  /*8be0*/  SHFL.BFLY PT, R8, R5, 0x1, 0x1f ;  /* 0x0c201f0005087f89 */ /* 0x000e6800000e0000 */
[----:B------:R-:W2:Y:S04]  /*8bf0*/  SHFL.BFLY PT, R9, R6, 0x1, 0x1f ;  /* 0x0c201f0006097f89 */ /* 0x000ea800000e0000 */
[----:B------:R-:W3:Y:S01]  /*8c00*/  SHFL.BFLY PT, R11, R10, 0x1, 0x1f ;  /* 0x0c201f000a0b7f89 */ /* 0x000ee200000e0000 */
[----:B------:R-:W-:-:S06]  /*8c10*/  UIADD3 UR5, UR5, 0x80, URZ ;  /* 0x0000008005057890 */ /* 0x000fcc000fffe03f */
[----:B------:R-:W-:Y:S01]  /*8c20*/  ISETP.LE.AND P1, PT, R234, UR5, PT ;  /* 0x00000005ea007c0c */ /* 0x000fe2000bf23270 */
[----:B------:R-:W-:Y:S01]  /*8c30*/  ULEA UR4, UR17, UR4, 0x7 ;  /* 0x0000000411047291 */ /* 0x000fe2000f8e383f */
[----:B0-----:R-:W-:Y:S01]  /*8c40*/  FADD R13, R4, R7 ;  /* 0x00000007040d7221 */ /* 0x001fe20000000000 */
[----:B-1----:R-:W-:Y:S01]  /*8c50*/  FADD R7, R5, R8 ;  /* 0x0000000805077221 */ /* 0x002fe20000000000 */
[----:B--2---:R-:W-:Y:S01]  /*8c60*/  FADD R8, R6, R9 ;  /* 0x0000000906087221 */ /* 0x004fe20000000000 */
[----:B---3--:R-:W-:Y:S01]  /*8c70*/  FADD R11, R10, R11 ;  /* 0x0000000b0a0b7221 */ /* 0x008fe20000000000 */
[----:B------:R-:W-:Y:S01]  /*8c80*/  FFMA R17, R20, R17, R13 ;  /* 0x0000001114117223 */ /* 0x000fe2000000000d */
[----:B------:R-:W-:Y:S01]  /*8c90*/  FFMA R19, R2, R19, R7 ;  /* 0x0000001302137223 */ /* 0x000fe20000000007 */
[----:B------:R-:W-:Y:S01]  /*8ca0*/  FFMA R21, R23, R21, R8 ;  /* 0x0000001517157223 */ /* 0x000fe20000000008 */
[----:B------:R-:W-:Y:S01]  /*8cb0*/  FFMA R22, R18, R22, R11 ;  /* 0x0000001612167223 */ /* 0x000fe2000000000b */
[----:B------:R-:W-:Y:S01]  /*8cc0*/  IMAD R0, R221, 0x80, R0 ;  /* 0x00000080dd007824 */ /* 0x000fe200078e0200 */
[----:B------:R-:W-:-:S02]  /*8cd0*/  WARPGROUP.DEPBAR.LE gsb0, 0x0 ;  /* 0x00008000000079c5 */ /* 0x000fc40000010000 */
[----:B------:R-:W-:Y:S02]  /*8ce0*/  IMAD.MOV.U32 R18, RZ, RZ, R139 ;  /* 0x000000ffff127224 */ /* 0x000fe400078e008b */
[----:B------:R-:W-:Y:S02]  /*8cf0*/  IMAD.MOV.U32 R23, RZ, RZ, R228 ;  /* 0x000000ffff177224 */ /* 0x000fe400078e00e4 */
[----:B------:R-:W-:Y:S02]  /*8d00*/  IMAD.MOV.U32 R2, RZ, RZ, R3 ;  /* 0x000000ffff027224 */ /* 0x000fe400078e0003 */
[----:B------:R-:W-:Y:S01]  /*8d10*/  IMAD.MOV.U32 R20, RZ, RZ, R123 ;  /* 0x000000ffff147224 */ /* 0x000fe200078e007b */
[----:B------:R-:W-:Y:S06]  /*8d20*/  @!P1 BRA `(.L_x_1) ;  /* 0xffffffa000e49947 */ /* 0x000fec000383ffff */
.L_x_0:
[----:B------:R-:W0:Y:S01]  /*8d30*/  S2R R220, SR_TID.X ;  /* 0x0000000000dc7919 */ /* 0x000e220000002100 */
[----:B------:R-:W-:Y:S01]  /*8d40*/  FSETP.GT.AND P3, PT, |R22|, 8.50705917302346158658e+37, PT ;  /* 0x7e8000001600780b */ /* 0x000fe20003f64200 */
[----:B------:R-:W-:Y:S02]  /*8d50*/  IMAD.MOV.U32 R85, RZ, RZ, R21 ;  /* 0x000000ffff557224 */ /* 0x000fe400078e0015 */
[----:B------:R-:W-:Y:S01]  /*8d60*/  FMUL R9, R166, 0.25 ;  /* 0x3e800000a6097820 */ /* 0x000fe20000400000 */
[----:B------:R-:W-:Y:S02]  /*8d70*/  IMAD.MOV.U32 R46, RZ, RZ, R19 ;  /* 0x000000ffff2e7224 */ /* 0x000fe400078e0013 */
[----:B------:R-:W-:Y:S01]  /*8d80*/  FMUL R13, R22, 8388608 ;  /* 0x4b000000160d7820 */ /* 0x000fe20000400000 */
[----:B------:R-:W-:Y:S01]  /*8d90*/  IMAD.MOV.U32 R87, RZ, RZ, R17 ;  /* 0x000000ffff577224 */ /* 0x000fe200078e0011 */
[C---:B------:R-:W-:Y:S01]  /*8da0*/  FSETP.GT.AND P1, PT, |R85|.reuse, 8.50705917302346158658e+37, PT ;  /* 0x7e8000005500780b */ /* 0x040fe20003f24200 */
[----:B------:R-:W-:Y:S01]  /*8db0*/  FMUL R12, R85, 8388608 ;  /* 0x4b000000550c7820 */ /* 0x000fe20000400000 */
[----:B------:R-:W-:Y:S01]  /*8dc0*/  FSETP.GT.AND P2, PT, |R46|, 8.50705917302346158658e+37, PT ;  /* 0x7e8000002e00780b */ /* 0x000fe20003f44200 */
[----:B------:R-:W-:Y:S01]  /*8dd0*/  BAR.SYNC.DEFER_BLOCKING 0x0 ;  /* 0x0000000000007b1d */ /* 0x000fe20000010000 */
[----:B------:R-:W-:Y:S01]  /*8de0*/  FSEL R37, R9, R166, P3 ;  /* 0x000000a609257208 */ /* 0x000fe20001800000 */
[----:B------:R-:W-:Y:S01]  /*8df0*/  FMUL R9, R154, 0.25 ;  /* 0x3e8000009a097820 */ /* 0x000fe20000400000 */
[----:B------:R-:W-:-:S02]  /*8e00*/  FSETP.GT.AND P0, PT, |R87|, 8.50705917302346158658e+37, PT ;  /* 0x7e8000005700780b */ /* 0x000fc40003f04200 */
[----:B------:R-:W-:Y:S01]  /*8e10*/  FSETP.GEU.AND P4, PT, R87, 1.175494350822287508e-38, PT ;  /* 0x008000005700780b */ /* 0x000fe20003f8e000 */
[----:B------:R-:W-:Y:S01]  /*8e20*/  ULDC.64 UR4, c[0x0][0x270] ;  /* 0x00009c0000047ab9 */ /* 0x000fe20000000a00 */
[----:B------:R-:W-:Y:S01]  /*8e30*/  FSEL R49, R9, R154, P3 ;  /* 0x0000009a09317208 */ /* 0x000fe20001800000 */
[----:B------:R-:W-:Y:S01]  /*8e40*/  FMUL R9, R156, 0.25 ;  /* 0x3e8000009c097820 */ /* 0x000fe20000400000 */
[----:B------:R-:W-:Y:S01]  /*8e50*/  FSETP.GEU.AND P6, PT, R46, 1.175494350822287508e-38, PT ;  /* 0x008000002e00780b */ /* 0x000fe20003fce000 */
[----:B------:R-:W1:Y:S01]  /*8e60*/  S2R R216, SR_CTAID.X ;  /* 0x0000000000d87919 */ /* 0x000e620000002500 */
[----:B------:R-:W-:Y:S01]  /*8e70*/  FSETP.GEU.AND P5, PT, R85, 1.175494350822287508e-38, PT ;  /* 0x008000005500780b */ /* 0x000fe20003fae000 */
[----:B------:R-:W-:Y:S01]  /*8e80*/  UIMAD UR4, UR18, UR4, URZ ;  /* 0x00000004120472a4 */ /* 0x000fe2000f8e023f */
[----:B------:R-:W-:Y:S01]  /*8e90*/  FSEL R47, R9, R156, P1 ;  /* 0x0000009c092f7208 */ /* 0x000fe20000800000 */
[----:B------:R-:W-:Y:S01]  /*8ea0*/  FMUL R9, R202, 0.25 ;  /* 0x3e800000ca097820 */ /* 0x000fe20000400000 */
[----:B------:R-:W-:-:S02]  /*8eb0*/  FSEL R12, R12, R85, !P5 ;  /* 0x000000550c0c7208 */ /* 0x000fc40006800000 */
[----:B------:R-:W-:Y:S02]  /*8ec0*/  FSEL R14, RZ, -23, P5 ;  /* 0xc1b80000ff0e7808 */ /* 0x000fe40002800000 */
[----:B------:R-:W-:Y:S01]  /*8ed0*/  FSEL R65, R9, R202, P2 ;  /* 0x000000ca09417208 */ /* 0x000fe20001000000 */
[----:B------:R-:W-:Y:S01]  /*8ee0*/  FMUL R9, R204, 0.25 ;  /* 0x3e800000cc097820 */ /* 0x000fe20000400000 */
[----:B------:R-:W-:Y:S01]  /*8ef0*/  IADD3 R15, R12, -0x3f3504f3, RZ ;  /* 0xc0cafb0d0c0f7810 */ /* 0x000fe20007ffe0ff */
[C---:B0-----:R-:W-:Y:S01]  /*8f00*/  IMAD.SHL.U32 R0, R220.reuse, 0x10, RZ ;  /* 0x00000010dc007824 */ /* 0x041fe200078e00ff */
[C---:B------:R-:W-:Y:S01]  /*8f10*/  SHF.L.U32 R2, R220.reuse, 0x7, RZ ;  /* 0x00000007dc027819 */ /* 0x040fe200000006ff */
[C---:B------:R-:W-:Y:S01]  /*8f20*/  IMAD.SHL.U32 R8, R220.reuse, 0x8, RZ ;  /* 0x00000008dc087824 */ /* 0x040fe200078e00ff */
[----:B------:R-:W-:Y:S01]  /*8f30*/  SHF.R.U32.HI R6, RZ, 0x1, R220 ;  /* 0x00000001ff067819 */ /* 0x000fe200000116dc */
[----:B------:R-:W-:Y:S01]  /*8f40*/  IMAD.SHL.U32 R4, R220, 0x4, RZ ;  /* 0x00000004dc047824 */ /* 0x000fe200078e00ff */
[----:B------:R-:W-:-:S02]  /*8f50*/  LOP3.LUT R0, R0, 0xf0, RZ, 0xc0, !PT ;  /* 0x000000f000007812 */ /* 0x000fc400078ec0ff */
[----:B------:R-:W-:Y:S02]  /*8f60*/  LOP3.LUT R5, R2, 0x800, RZ, 0xc0, !PT ;  /* 0x0000080002057812 */ /* 0x000fe400078ec0ff */
[----:B------:R-:W-:Y:S02]  /*8f70*/  LOP3.LUT R2, R8, 0x700, RZ, 0xc0, !PT ;  /* 0x0000070008027812 */ /* 0x000fe400078ec0ff */
[----:B------:R-:W-:Y:S02]  /*8f80*/  IADD3 R5, R5, UR19, R0 ;  /* 0x0000001305057c10 */ /* 0x000fe4000fffe000 */
[----:B------:R-:W-:Y:S02]  /*8f90*/  LOP3.LUT R7, R4, 0x3c0, RZ, 0xc0, !PT ;  /* 0x000003c004077812 */ /* 0x000fe400078ec0ff */
[----:B------:R-:W-:Y:S01]  /*8fa0*/  LOP3.LUT R4, R8, 0x38, RZ, 0xc0, !PT ;  /* 0x0000003808047812 */ /* 0x000fe200078ec0ff */
[----:B------:R-:W-:Y:S01]  /*8fb0*/  IMAD.IADD R2, R2, 0x1, R5 ;  /* 0x0000000102027824 */ /* 0x000fe200078e0205 */
[----:B------:R-:W-:Y:S01]  /*8fc0*/  LOP3.LUT R0, R6, 0x4, RZ, 0xc0, !PT ;  /* 0x0000000406007812 */ /* 0x000fe200078ec0ff */
[----:B------:R-:W-:Y:S01]  /*8fd0*/  FMUL R6, R179, 0.25 ;  /* 0x3e800000b3067820 */ /* 0x000fe20000400000 */
[----:B------:R-:W-:Y:S01]  /*8fe0*/  IADD3 R7, R7, UR19, R4 ;  /* 0x0000001307077c10 */ /* 0x000fe2000fffe004 */
[----:B------:R-:W-:Y:S01]  /*8ff0*/  FMUL R5, R182, 0.25 ;  /* 0x3e800000b6057820 */ /* 0x000fe20000400000 */
[----:B------:R-:W-:Y:S01]  /*9000*/  FMUL R4, R183, 0.25 ;  /* 0x3e800000b7047820 */ /* 0x000fe20000400000 */
[----:B------:R-:W-:Y:S01]  /*9010*/  FMUL R8, R175, 0.25 ;  /* 0x3e800000af087820 */ /* 0x000fe20000400000 */
[----:B------:R-:W-:Y:S01]  /*9020*/  FSEL R179, R6, R179, P3 ;  /* 0x000000b306b37208 */ /* 0x000fe20001800000 */
        /* <DEDUP_REMOVED lines=13> */
[----:B------:R-:W-:-:S02]  /*9100*/  IMAD.IADD R0, R0, 0x1, R7 ;  /* 0x0000000100007824 */ /* 0x000fc400078e0207 */
        /* <DEDUP_REMOVED lines=82> */
[----:B------:R-:W-:Y:S01]  /*9630*/  FMUL R8, R87, 8388608 ;  /* 0x4b00000057087820 */ /* 0x000fe20000400000 */
[----:B------:R-:W-:Y:S01]  /*9640*/  FSEL R197, R6, R197, P0 ;  /* 0x000000c506c57208 */ /* 0x000fe20000000000 */
[----:B------:R-:W-:Y:S01]  /*9650*/  FMUL R6, R185, 0.25 ;  /* 0x3e800000b9067820 */ /* 0x000fe20000400000 */
[----:B------:R-:W-:Y:S01]  /*9660*/  FSEL R83, R9, R184, P0 ;  /* 0x000000b809537208 */ /* 0x000fe20000000000 */
[----:B------:R-:W-:Y:S01]  /*9670*/  FMUL R9, R46, 8388608 ;  /* 0x4b0000002e097820 */ /* 0x000fe20000400000 */
[----:B------:R-:W-:Y:S01]  /*9680*/  FSEL R73, R7, R194, P2 ;  /* 0x000000c207497208 */ /* 0x000fe20001000000 */
[----:B------:R-:W-:Y:S01]  /*9690*/  FMUL R7, R186, 0.25 ;  /* 0x3e800000ba077820 */ /* 0x000fe20000400000 */
[----:B------:R-:W-:Y:S01]  /*96a0*/  FSEL R67, R5, R200, P0 ;  /* 0x000000c805437208 */ /* 0x000fe20000000000 */
[----:B------:R-:W-:Y:S01]  /*96b0*/  FMUL R5, R192, 0.25 ;  /* 0x3e800000c0057820 */ /* 0x000fe20000400000 */
[----:B------:R-:W-:Y:S01]  /*96c0*/  FSEL R201, R4, R201, P0 ;  /* 0x000000c904c97208 */ /* 0x000fe20000000000 */
[----:B------:R-:W-:Y:S01]  /*96d0*/  FMUL R4, R189, 0.25 ;  /* 0x3e800000bd047820 */ /* 0x000fe20000400000 */
[----:B------:R-:W-:-:S02]  /*96e0*/  FSEL R8, R8, R87, !P4 ;  /* 0x0000005708087208 */ /* 0x000fc40006000000 */
[----:B------:R-:W-:Y:S02]  /*96f0*/  FSEL R185, R6, R185, P0 ;  /* 0x000000b906b97208 */ /* 0x000fe40000000000 */
[----:B------:R-:W-:Y:S02]  /*9700*/  FSEL R9, R9, R46, !P6 ;  /* 0x0000002e09097208 */ /* 0x000fe40007000000 */
[----:B------:R-:W-:Y:S02]  /*9710*/  FSEL R6, RZ, -23, P6 ;  /* 0xc1b80000ff067808 */ /* 0x000fe40003000000 */
[----:B------:R-:W-:Y:S01]  /*9720*/  FSEL R81, R7, R186, P2 ;  /* 0x000000ba07517208 */ /* 0x000fe20001000000 */
[----:B------:R-:W-:Y:S01]  /*9730*/  FMUL R7, R208, 0.25 ;  /* 0x3e800000d0077820 */ /* 0x000fe20000400000 */
[----:B------:R-:W-:Y:S02]  /*9740*/  FSETP.GEU.AND P6, PT, |R22|, 1.175494350822287508e-38, PT ;  /* 0x008000001600780b */ /* 0x000fe40003fce200 */
[----:B------:R-:W-:Y:S01]  /*9750*/  FSEL R75, R5, R192, P0 ;  /* 0x000000c0054b7208 */ /* 0x000fe20000000000 */
[----:B------:R-:W-:Y:S01]  /*9760*/  VIADD R5, R8, 0xc0cafb0d ;  /* 0xc0cafb0d08057836 */ /* 0x000fe20000000000 */
[----:B------:R-:W-:-:S02]  /*9770*/  FSEL R189, R4, R189, P0 ;  /* 0x000000bd04bd7208 */ /* 0x000fc40000000000 */
[----:B------:R-:W-:Y:S02]  /*9780*/  FSEL R4, RZ, -23, P4 ;  /* 0xc1b80000ff047808 */ /* 0x000fe40002000000 */
[----:B------:R-:W-:Y:S02]  /*9790*/  FSETP.GEU.AND P4, PT, R22, 1.175494350822287508e-38, PT ;  /* 0x008000001600780b */ /* 0x000fe40003f8e000 */
[----:B------:R-:W-:Y:S01]  /*97a0*/  FSEL R59, R7, R208, P0 ;  /* 0x000000d0073b7208 */ /* 0x000fe20000000000 */
[----:B------:R-:W-:Y:S01]  /*97b0*/  FMUL R7, R196, 0.25 ;  /* 0x3e800000c4077820 */ /* 0x000fe20000400000 */
[----:B------:R-:W-:Y:S01]  /*97c0*/  LOP3.LUT R11, R5, 0xff800000, RZ, 0xc0, !PT ;  /* 0xff800000050b7812 */ /* 0x000fe200078ec0ff */
[----:B------:R-:W-:Y:S01]  /*97d0*/  @!P6 FMUL R183, R183, 16777216 ;  /* 0x4b800000b7b7e820 */ /* 0x000fe20000400000 */
[----:B------:R-:W-:Y:S01]  /*97e0*/  FSEL R13, R13, R22, !P4 ;  /* 0x000000160d0d7208 */ /* 0x000fe20006000000 */
[----:B------:R-:W-:Y:S01]  /*97f0*/  @P3 FMUL R22, R22, 0.25 ;  /* 0x3e80000016163820 */ /* 0x000fe20000400000 */
[----:B------:R-:W-:Y:S01]  /*9800*/  I2FP.F32.S32 R5, R11 ;  /* 0x0000000b00057245 */ /* 0x000fe20000201400 */
[----:B------:R-:W-:Y:S01]  /*9810*/  @!P6 FMUL R23, R23, 16777216 ;  /* 0x4b8000001717e820 */ /* 0x000fe20000400000 */
[----:B------:R-:W-:Y:S01]  /*9820*/  FSEL R71, R7, R196, P0 ;  /* 0x000000c407477208 */ /* 0x000fe20000000000 */
[----:B------:R-:W-:Y:S01]  /*9830*/  FMUL R7, R188, 0.25 ;  /* 0x3e800000bc077820 */ /* 0x000fe20000400000 */
[----:B------:R-:W-:Y:S01]  /*9840*/  @!P6 FMUL R22, R22, 16777216 ;  /* 0x4b8000001616e820 */ /* 0x000fe20000400000 */
[----:B------:R-:W-:Y:S01]  /*9850*/  FFMA.FTZ R106, R5, 1.1920928955078125e-07, R4 ;  /* 0x34000000056a7823 */ /* 0x000fe20000010004 */
[C---:B------:R-:W-:Y:S01]  /*9860*/  FSETP.GEU.AND P3, PT, |R85|.reuse, 1.175494350822287508e-38, PT ;  /* 0x008000005500780b */ /* 0x040fe20003f6e200 */
[----:B------:R-:W-:Y:S01]  /*9870*/  @P1 FMUL R85, R85, 0.25 ;  /* 0x3e80000055551820 */ /* 0x000fe20000400000 */
[----:B------:R-:W0:Y:S01]  /*9880*/  MUFU.RCP R4, R22 ;  /* 0x0000001600047308 */ /* 0x000e220000001000 */
[----:B------:R-:W-:Y:S01]  /*9890*/  FSEL R79, R7, R188, P0 ;  /* 0x000000bc074f7208 */ /* 0x000fe20000000000 */
[----:B------:R-:W-:Y:S01]  /*98a0*/  VIADD R7, R9, 0xc0cafb0d ;  /* 0xc0cafb0d09077836 */ /* 0x000fe20000000000 */
[----:B------:R-:W-:Y:S01]  /*98b0*/  LOP3.LUT R17, R15, 0xff800000, RZ, 0xc0, !PT ;  /* 0xff8000000f117812 */ /* 0x000fe200078ec0ff */
[----:B------:R-:W-:Y:S01]  /*98c0*/  @!P6 FMUL R179, R179, 16777216 ;  /* 0x4b800000b3b3e820 */ /* 0x000fe20000400000 */
[----:B------:R-:W-:Y:S01]  /*98d0*/  @!P6 FMUL R25, R25, 16777216 ;  /* 0x4b8000001919e820 */ /* 0x000fe20000400000 */
[----:B------:R-:W-:Y:S01]  /*98e0*/  @!P6 FMUL R175, R175, 16777216 ;  /* 0x4b800000afafe820 */ /* 0x000fe20000400000 */
[----:B------:R-:W-:Y:S01]  /*98f0*/  LOP3.LUT R10, R7, 0xff800000, RZ, 0xc0, !PT ;  /* 0xff800000070a7812 */ /* 0x000fe200078ec0ff */
[----:B------:R-:W-:Y:S01]  /*9900*/  @!P6 FMUL R29, R29, 16777216 ;  /* 0x4b8000001d1de820 */ /* 0x000fe20000400000 */
[----:B------:R-:W-:Y:S01]  /*9910*/  I2FP.F32.S32 R15, R17 ;  /* 0x00000011000f7245 */ /* 0x000fe20000201400 */
[----:B------:R-:W-:Y:S01]  /*9920*/  @!P6 FMUL R171, R171, 16777216 ;  /* 0x4b800000ababe820 */ /* 0x000fe20000400000 */
[----:B------:R-:W-:Y:S01]  /*9930*/  I2FP.F32.S32 R7, R10 ;  /* 0x0000000a00077245 */ /* 0x000fe20000201400 */
[----:B------:R-:W-:Y:S01]  /*9940*/  @!P6 FMUL R33, R33, 16777216 ;  /* 0x4b8000002121e820 */ /* 0x000fe20000400000 */
        /* <DEDUP_REMOVED lines=9> */
[----:B------:R-:W-:Y:S01]  /*99e0*/  FFMA.FTZ R107, R7, 1.1920928955078125e-07, R6 ;  /* 0x34000000076b7823 */ /* 0x000fe20000010006 */
[----:B------:R-:W-:Y:S01]  /*99f0*/  FFMA.FTZ R112, R15, 1.1920928955078125e-07, R14 ;  /* 0x340000000f707823 */ /* 0x000fe2000001000e */
[C---:B0-----:R-:W-:Y:S01]  /*9a00*/  FMUL R183, R4.reuse, R183 ;  /* 0x000000b704b77220 */ /* 0x041fe20000400000 */
[C---:B------:R-:W-:Y:S01]  /*9a10*/  FMUL R6, R4.reuse, R23 ;  /* 0x0000001704067220 */ /* 0x040fe20000400000 */
        /* <DEDUP_REMOVED lines=13> */
[----:B------:R-:W-:Y:S01]  /*9af0*/  FMUL R42, R4, R49 ;  /* 0x00000031042a7220 */ /* 0x000fe20000400000 */
[----:B------:R-:W-:Y:S01]  /*9b00*/  FSETP.GEU.AND P1, PT, |R46|, 1.175494350822287508e-38, PT ;  /* 0x008000002e00780b */ /* 0x000fe20003f2e200 */
[----:B------:R-:W0:Y:S01]  /*9b10*/  MUFU.RCP R4, R85 ;  /* 0x0000005500047308 */ /* 0x000e220000001000 */
[----:B------:R-:W-:-:S02]  /*9b20*/  VIADD R16, R13, 0xc0cafb0d ;  /* 0xc0cafb0d0d107836 */ /* 0x000fc40000000000 */
[----:B------:R-:W-:Y:S01]  /*9b30*/  @P2 FMUL R46, R46, 0.25 ;  /* 0x3e8000002e2e2820 */ /* 0x000fe20000400000 */
[----:B------:R-:W-:Y:S01]  /*9b40*/  @!P3 FMUL R181, R181, 16777216 ;  /* 0x4b800000b5b5b820 */ /* 0x000fe20000400000 */
[----:B------:R-:W-:Y:S01]  /*9b50*/  @!P3 FMUL R21, R21, 16777216 ;  /* 0x4b8000001515b820 */ /* 0x000fe20000400000 */
[----:B------:R-:W-:Y:S01]  /*9b60*/  @!P3 FMUL R177, R177, 16777216 ;  /* 0x4b800000b1b1b820 */ /* 0x000fe20000400000 */
[----:B------:R-:W-:Y:S01]  /*9b70*/  LOP3.LUT R18, R16, 0xff800000, RZ, 0xc0, !PT ;  /* 0xff80000010127812 */ /* 0x000fe200078ec0ff */
[----:B------:R-:W-:Y:S01]  /*9b80*/  @!P3 FMUL R27, R27, 16777216 ;  /* 0x4b8000001b1bb820 */ /* 0x000fe20000400000 */
[----:B------:R-:W-:Y:S01]  /*9b90*/  FSEL R16, RZ, -23, P4 ;  /* 0xc1b80000ff107808 */ /* 0x000fe20002000000 */
        /* <DEDUP_REMOVED lines=31> */
[C---:B------:R-:W-:Y:S01]  /*9d90*/  FSETP.GEU.AND P2, PT, |R87|.reuse, 1.175494350822287508e-38, PT ;  /* 0x008000005700780b */ /* 0x040fe20003f4e200 */
[----:B------:R-:W0:Y:S01]  /*9da0*/  MUFU.RCP R4, R46 ;  /* 0x0000002e00047308 */ /* 0x000e220000001000 */
[----:B------:R-:W-:Y:S01]  /*9db0*/  @P0 FMUL R87, R87, 0.25 ;  /* 0x3e80000057570820 */ /* 0x000fe20000400000 */
        /* <DEDUP_REMOVED lines=33> */
[----:B------:R-:W-:Y:S01]  /*9fd0*/  @!P2 FMUL R189, R189, 16777216 ;  /* 0x4b800000bdbda820 */ /* 0x000fe20000400000 */
[----:B------:R-:W0:Y:S01]  /*9fe0*/  MUFU.RCP R4, R87 ;  /* 0x0000005700047308 */ /* 0x000e220000001000 */
        /* <DEDUP_REMOVED lines=15> */
[----:B------:R-:W-:Y:S01]  /*a0e0*/  F2FP.SATFINITE.E4M3.F32.PACK_AB_MERGE_C R70, R191, R70, RZ ;  /* 0x00000046bf46723e */ /* 0x000fe200048070ff */
        /* <DEDUP_REMOVED lines=16> */
[----:B------:R-:W-:Y:S01]  /*a1f0*/  F2FP.SATFINITE.E4M3.F32.PACK_AB_MERGE_C R72, R189, R72, RZ ;  /* 0x00000048bd48723e */ /* 0x000fe200048070ff */
[----:B------:R-:W-:Y:S01]  /*a200*/  IMAD.IADD R11, R8, 0x1, -R11 ;  /* 0x00000001080b7824 */ /* 0x000fe200078e0a0b */
[----:B------:R-:W-:Y:S01]  /*a210*/  F2FP.SATFINITE.E4M3.F32.PACK_AB_MERGE_C R40, R157, R40, RZ ;  /* 0x000000289d28723e */ /* 0x000fe200048070ff */
[----:B------:R-:W-:Y:S01]  /*a220*/  IMAD.IADD R10, R9, 0x1, -R10 ;  /* 0x00000001090a7824 */ /* 0x000fe200078e0a0a */
[----:B------:R-:W-:Y:S01]  /*a230*/  F2FP.SATFINITE.E4M3.F32.PACK_AB_MERGE_C R38, R159, R38, RZ ;  /* 0x000000269f26723e */ /* 0x000fe200048070ff */
[----:B------:R-:W-:Y:S01]  /*a240*/  IMAD.IADD R17, R12, 0x1, -R17 ;  /* 0x000000010c117824 */ /* 0x000fe200078e0a11 */
[----:B------:R-:W-:Y:S01]  /*a250*/  F2FP.SATFINITE.E4M3.F32.PACK_AB_MERGE_C R183, R183, R6, RZ ;  /* 0x00000006b7b7723e */ /* 0x000fe200048070ff */
[----:B------:R-:W-:Y:S01]  /*a260*/  IMAD.MOV.U32 R21, RZ, RZ, 0x3dc6b27f ;  /* 0x3dc6b27fff157424 */ /* 0x000fe200078e00ff */
[----:B------:R-:W-:Y:S01]  /*a270*/  F2FP.SATFINITE.E4M3.F32.PACK_AB_MERGE_C R4, R185, R4, R72 ;  /* 0x00000004b904723e */ /* 0x000fe20004807048 */
[----:B------:R-:W-:Y:S01]  /*a280*/  FADD R11, R11, -1 ;  /* 0xbf8000000b0b7421 */ /* 0x000fe20000000000 */
[----:B------:R-:W-:Y:S01]  /*a290*/  F2FP.SATFINITE.E4M3.F32.PACK_AB_MERGE_C R5, R5, R74, R70 ;  /* 0x0000004a0505723e */ /* 0x000fe20004807046 */
[----:B------:R-:W-:Y:S01]  /*a2a0*/  IMAD.IADD R19, R13, 0x1, -R18 ;  /* 0x000000010d137824 */ /* 0x000fe200078e0a12 */
[----:B------:R-:W-:Y:S01]  /*a2b0*/  F2FP.SATFINITE.E4M3.F32.PACK_AB_MERGE_C R6, R153, R44, R40 ;  /* 0x0000002c9906723e */ /* 0x000fe20004807028 */
[----:B------:R-:W-:Y:S01]  /*a2c0*/  FADD R18, R17, -1 ;  /* 0xbf80000011127421 */ /* 0x000fe20000000000 */
[----:B------:R-:W-:Y:S01]  /*a2d0*/  F2FP.SATFINITE.E4M3.F32.PACK_AB_MERGE_C R7, R7, R42, R38 ;  /* 0x0000002a0707723e */ /* 0x000fe20004807026 */
[----:B------:R-:W0:Y:S01]  /*a2e0*/  LDC R83, c[0x0][0x278] ;  /* 0x00009e00ff537b82 */ /* 0x000e220000000800 */
[----:B------:R-:W-:-:S02]  /*a2f0*/  LOP3.LUT R113, R220, 0xff, RZ, 0xc0, !PT ;  /* 0x000000ffdc717812 */ /* 0x000fc400078ec0ff */
[----:B------:R-:W-:Y:S01]  /*a300*/  F2FP.SATFINITE.E4M3.F32.PACK_AB_MERGE_C R181, R181, R16, RZ ;  /* 0x00000010b5b5723e */ /* 0x000fe200048070ff */
[----:B------:R2:W-:Y:S01]  /*a310*/  STSM.16.M88.4 [R2], R4 ;  /* 0x0000000402007844 */ /* 0x0005e20000000200 */
[----:B------:R-:W-:Y:S01]  /*a320*/  LEA R113, R113, UR19, 0x4 ;  /* 0x0000001371717c11 */ /* 0x000fe2000f8e20ff */
[----:B------:R-:W-:Y:S01]  /*a330*/  FADD R16, R10, -1 ;  /* 0xbf8000000a107421 */ /* 0x000fe20000000000 */
[----:B------:R-:W-:Y:S01]  /*a340*/  F2FP.SATFINITE.E4M3.F32.PACK_AB_MERGE_C R24, R173, R24, RZ ;  /* 0x00000018ad18723e */ /* 0x000fe200048070ff */
[-C--:B------:R-:W-:Y:S01]  /*a350*/  FFMA.FTZ R10, R11, R21.reuse, -0.16845393180847167969 ;  /* 0xbe2c7f300b0a7423 */ /* 0x080fe20000010015 */
[----:B------:R-:W-:Y:S01]  /*a360*/  F2FP.SATFINITE.E4M3.F32.PACK_AB_MERGE_C R23, R175, R20, RZ ;  /* 0x00000014af17723e */ /* 0x000fe200048070ff */
[----:B------:R-:W-:Y:S01]  /*a370*/  BAR.SYNC.DEFER_BLOCKING 0x0 ;  /* 0x0000000000007b1d */ /* 0x000fe20000010000 */
[C---:B------:R-:W-:Y:S01]  /*a380*/  FFMA.FTZ R17, R16.reuse, R21, -0.16845393180847167969 ;  /* 0xbe2c7f3010117423 */ /* 0x040fe20000010015 */
[----:B------:R-:W-:Y:S01]  /*a390*/  FFMA.FTZ R10, R11, R10, 0.1716887056827545166 ;  /* 0x3e2fcf2a0b0a7423 */ /* 0x000fe2000001000a */
[----:B------:R-:W-:Y:S01]  /*a3a0*/  F2FP.SATFINITE.E4M3.F32.PACK_AB_MERGE_C R62, R199, R62, RZ ;  /* 0x0000003ec73e723e */ /* 0x000fe200048070ff */
[----:B------:R-:W-:Y:S01]  /*a3b0*/  FADD R20, R19, -1 ;  /* 0xbf80000013147421 */ /* 0x000fe20000000000 */
[----:B------:R-:W-:Y:S01]  /*a3c0*/  FFMA.FTZ R17, R16, R17, 0.1716887056827545166 ;  /* 0x3e2fcf2a10117423 */ /* 0x000fe20000010011 */
[----:B------:R-:W-:Y:S01]  /*a3d0*/  FFMA.FTZ R10, R11, R10, -0.17900948226451873779 ;  /* 0xbe374e430b0a7423 */ /* 0x000fe2000001000a */
[----:B------:R-:W-:Y:S01]  /*a3e0*/  F2FP.SATFINITE.E4M3.F32.PACK_AB_MERGE_C R64, R197, R64, RZ ;  /* 0x00000040c540723e */ /* 0x000fe200048070ff */
[----:B------:R-:W-:Y:S01]  /*a3f0*/  FFMA.FTZ R19, R18, R21, -0.16845393180847167969 ;  /* 0xbe2c7f3012137423 */ /* 0x000fe20000010015 */
[----:B------:R-:W-:Y:S01]  /*a400*/  FFMA.FTZ R17, R16, R17, -0.17900948226451873779 ;  /* 0xbe374e4310117423 */ /* 0x000fe20000010011 */
[----:B------:R-:W-:Y:S01]  /*a410*/  FFMA.FTZ R10, R11, R10, 0.20512372255325317383 ;  /* 0x3e520bf40b0a7423 */ /* 0x000fe2000001000a */
[----:B------:R-:W-:Y:S01]  /*a420*/  F2FP.SATFINITE.E4M3.F32.PACK_AB_MERGE_C R32, R165, R32, RZ ;  /* 0x00000020a520723e */ /* 0x000fe200048070ff */
[----:B------:R-:W-:Y:S01]  /*a430*/  FFMA.FTZ R21, R20, R21, -0.16845393180847167969 ;  /* 0xbe2c7f3014157423 */ /* 0x000fe20000010015 */
[C---:B------:R-:W-:Y:S01]  /*a440*/  FFMA.FTZ R17, R16.reuse, R17, 0.20512372255325317383 ;  /* 0x3e520bf410117423 */ /* 0x040fe20000010011 */
[----:B------:R-:W-:Y:S01]  /*a450*/  F2FP.SATFINITE.E4M3.F32.PACK_AB_MERGE_C R30, R167, R30, RZ ;  /* 0x0000001ea71e723e */ /* 0x000fe200048070ff */
[----:B------:R-:W-:Y:S01]  /*a460*/  FFMA.FTZ R10, R11, R10, -0.24046532809734344482 ;  /* 0xbe763c8b0b0a7423 */ /* 0x000fe2000001000a */
[----:B------:R-:W-:Y:S01]  /*a470*/  F2FP.SATFINITE.E4M3.F32.PACK_AB_MERGE_C R65, R195, R66, R62 ;  /* 0x00000042c341723e */ /* 0x000fe2000480703e */
[C---:B------:R-:W-:Y:S01]  /*a480*/  FFMA.FTZ R17, R16.reuse, R17, -0.24046532809734344482 ;  /* 0xbe763c8b10117423 */ /* 0x040fe20000010011 */
[----:B------:R-:W-:Y:S01]  /*a490*/  F2FP.SATFINITE.E4M3.F32.PACK_AB_MERGE_C R64, R193, R68, R64 ;  /* 0x00000044c140723e */ /* 0x000fe20004807040 */
[----:B------:R-:W-:Y:S01]  /*a4a0*/  FFMA.FTZ R10, R11, R10, 0.28857114911079406738 ;  /* 0x3e93bf990b0a7423 */ /* 0x000fe2000001000a */
[----:B------:R-:W-:Y:S01]  /*a4b0*/  F2FP.SATFINITE.E4M3.F32.PACK_AB_MERGE_C R66, R161, R36, R32 ;  /* 0x00000024a142723e */ /* 0x000fe20004807020 */
[C---:B------:R-:W-:Y:S01]  /*a4c0*/  FFMA.FTZ R17, R16.reuse, R17, 0.28857114911079406738 ;  /* 0x3e93bf9910117423 */ /* 0x040fe20000010011 */
[----:B------:R-:W-:Y:S01]  /*a4d0*/  F2FP.SATFINITE.E4M3.F32.PACK_AB_MERGE_C R67, R163, R34, R30 ;  /* 0x00000022a343723e */ /* 0x000fe2000480701e */
[C---:B------:R-:W-:Y:S01]  /*a4e0*/  FFMA.FTZ R10, R11.reuse, R10, -0.36067417263984680176 ;  /* 0xbeb8aa490b0a7423 */ /* 0x040fe2000001000a */
[----:B------:R-:W3:Y:S01]  /*a4f0*/  LDS.128 R172, [R113] ;  /* 0x0000000071ac7984 */ /* 0x000ee20000000c00 */
[----:B------:R-:W-:Y:S01]  /*a500*/  FFMA.FTZ R17, R16, R17, -0.36067417263984680176 ;  /* 0xbeb8aa4910117423 */ /* 0x000fe20000010011 */
[----:B------:R-:W-:Y:S01]  /*a510*/  ISETP.GE.U32.AND P0, PT, R8, 0x7f800000, PT ;  /* 0x7f8000000800780c */ /* 0x000fe20003f06070 */
[----:B------:R-:W-:Y:S01]  /*a520*/  FFMA.FTZ R10, R11, R10, 0.48089820146560668945 ;  /* 0x3ef6384a0b0a7423 */ /* 0x000fe2000001000a */
[----:B------:R-:W-:Y:S01]  /*a530*/  BAR.SYNC.DEFER_BLOCKING 0x0 ;  /* 0x0000000000007b1d */ /* 0x000fe20000010000 */
[----:B------:R-:W-:Y:S01]  /*a540*/  FFMA.FTZ R17, R16, R17, 0.48089820146560668945 ;  /* 0x3ef6384a10117423 */ /* 0x000fe20000010011 */
[----:B------:R-:W-:Y:S01]  /*a550*/  ISETP.GE.U32.AND P1, PT, R9, 0x7f800000, PT ;  /* 0x7f8000000900780c */ /* 0x000fe20003f26070 */
[----:B------:R-:W-:Y:S01]  /*a560*/  FFMA.FTZ R10, R11, R10, -0.72134751081466674805 ;  /* 0xbf38aa3b0b0a7423 */ /* 0x000fe2000001000a */
[----:B------:R-:W-:Y:S01]  /*a570*/  FSETP.NEU.AND P3, PT, R8, RZ, PT ;  /* 0x000000ff0800720b */ /* 0x000fe20003f6d000 */
[----:B------:R-:W-:Y:S01]  /*a580*/  FFMA.FTZ R17, R16, R17, -0.72134751081466674805 ;  /* 0xbf38aa3b10117423 */ /* 0x000fe20000010011 */
[----:B------:R-:W-:Y:S01]  /*a590*/  FSETP.NEU.AND P2, PT, R9, RZ, PT ;  /* 0x000000ff0900720b */ /* 0x000fe20003f4d000 */
[C---:B------:R-:W-:Y:S01]  /*a5a0*/  FMUL R10, R11.reuse, R10 ;  /* 0x0000000a0b0a7220 */ /* 0x040fe20000400000 */
[----:B------:R-:W-:Y:S01]  /*a5b0*/  FFMA.FTZ R19, R18, R19, 0.1716887056827545166 ;  /* 0x3e2fcf2a12137423 */ /* 0x000fe20000010013 */
[----:B------:R-:W-:Y:S01]  /*a5c0*/  FMUL R17, R16, R17 ;  /* 0x0000001110117220 */ /* 0x000fe20000400000 */
[----:B------:R-:W-:Y:S01]  /*a5d0*/  FFMA.FTZ R21, R20, R21, 0.1716887056827545166 ;  /* 0x3e2fcf2a14157423 */ /* 0x000fe20000010015 */
[----:B------:R-:W-:Y:S01]  /*a5e0*/  FMUL R10, R11, R10 ;  /* 0x0000000a0b0a7220 */ /* 0x000fe20000400000 */
[----:B--2---:R-:W-:-:S02]  /*a5f0*/  @P0 IMAD.MOV.U32 R5, RZ, RZ, 0x7f800000 ;  /* 0x7f800000ff050424 */ /* 0x004fc400078e00ff */
[----:B------:R-:W-:Y:S01]  /*a600*/  FMUL R17, R16, R17 ;  /* 0x0000001110117220 */ /* 0x000fe20000400000 */
[----:B------:R-:W-:Y:S01]  /*a610*/  FFMA.FTZ R19, R18, R19, -0.17900948226451873779 ;  /* 0xbe374e4312137423 */ /* 0x000fe20000010013 */
[----:B------:R-:W-:Y:S01]  /*a620*/  FFMA.FTZ R11, R11, 1.4426950216293334961, R10 ;  /* 0x3fb8aa3b0b0b7823 */ /* 0x000fe2000001000a */
[----:B------:R-:W-:Y:S02]  /*a630*/  @P1 IMAD.MOV.U32 R4, RZ, RZ, 0x7f800000 ;  /* 0x7f800000ff041424 */ /* 0x000fe400078e00ff */
[----:B------:R-:W-:Y:S01]  /*a640*/  FFMA.FTZ R16, R16, 1.4426950216293334961, R17 ;  /* 0x3fb8aa3b10107823 */ /* 0x000fe20000010011 */
[----:B------:R-:W-:Y:S01]  /*a650*/  FFMA.FTZ R21, R20, R21, -0.17900948226451873779 ;  /* 0xbe374e4314157423 */ /* 0x000fe20000010015 */
[----:B------:R-:W-:Y:S01]  /*a660*/  FADD R106, R106, R11 ;  /* 0x0000000b6a6a7221 */ /* 0x000fe20000000000 */
[----:B------:R-:W-:Y:S01]  /*a670*/  @P0 FFMA.FTZ R106, R8, R5, +INF ;  /* 0x7f800000086a0423 */ /* 0x000fe20000010005 */
[----:B------:R-:W-:Y:S01]  /*a680*/  FADD R107, R107, R16 ;  /* 0x000000106b6b7221 */ /* 0x000fe20000000000 */
[----:B------:R-:W-:Y:S01]  /*a690*/  @P1 FFMA.FTZ R107, R9, R4, +INF ;  /* 0x7f800000096b1423 */ /* 0x000fe20000010004 */
[----:B------:R-:W-:Y:S01]  /*a6a0*/  FFMA.FTZ R19, R18, R19, 0.20512372255325317383 ;  /* 0x3e520bf412137423 */ /* 0x000fe20000010013 */
[----:B------:R-:W-:Y:S01]  /*a6b0*/  STSM.16.M88.4 [R2], R64 ;  /* 0x0000004002007844 */ /* 0x000fe20000000200 */
[----:B------:R-:W-:Y:S01]  /*a6c0*/  FFMA.FTZ R21, R20, R21, 0.20512372255325317383 ;  /* 0x3e520bf414157423 */ /* 0x000fe20000010015 */
[----:B------:R-:W-:Y:S01]  /*a6d0*/  F2FP.SATFINITE.E4M3.F32.PACK_AB_MERGE_C R54, R207, R54, RZ ;  /* 0x00000036cf36723e */ /* 0x000fe200048070ff */
[----:B------:R-:W-:Y:S01]  /*a6e0*/  FFMA.FTZ R19, R18, R19, -0.24046532809734344482 ;  /* 0xbe763c8b12137423 */ /* 0x000fe20000010013 */
[----:B------:R-:W-:Y:S01]  /*a6f0*/  BAR.SYNC.DEFER_BLOCKING 0x0 ;  /* 0x0000000000007b1d */ /* 0x000fe20000010000 */
[----:B------:R-:W-:Y:S01]  /*a700*/  F2FP.SATFINITE.E4M3.F32.PACK_AB_MERGE_C R56, R205, R56, RZ ;  /* 0x00000038cd38723e */ /* 0x000fe200048070ff */
[----:B------:R-:W-:Y:S01]  /*a710*/  FFMA.FTZ R21, R20, R21, -0.24046532809734344482 ;  /* 0xbe763c8b14157423 */ /* 0x000fe20000010015 */
[----:B------:R-:W-:Y:S01]  /*a720*/  F2FP.SATFINITE.E4M3.F32.PACK_AB_MERGE_C R57, R203, R58, R54 ;  /* 0x0000003acb39723e */ /* 0x000fe20004807036 */
[----:B------:R-:W-:Y:S01]  /*a730*/  FFMA.FTZ R19, R18, R19, 0.28857114911079406738 ;  /* 0x3e93bf9912137423 */ /* 0x000fe20000010013 */
[----:B------:R-:W-:Y:S01]  /*a740*/  F2FP.SATFINITE.E4M3.F32.PACK_AB_MERGE_C R56, R201, R60, R56 ;  /* 0x0000003cc938723e */ /* 0x000fe20004807038 */
[----:B------:R-:W-:Y:S01]  /*a750*/  FFMA.FTZ R21, R20, R21, 0.28857114911079406738 ;  /* 0x3e93bf9914157423 */ /* 0x000fe20000010015 */
[----:B------:R-:W-:Y:S01]  /*a760*/  F2FP.SATFINITE.E4M3.F32.PACK_AB_MERGE_C R58, R169, R28, R24 ;  /* 0x0000001ca93a723e */ /* 0x000fe20004807018 */
[----:B------:R-:W-:Y:S01]  /*a770*/  FFMA.FTZ R19, R18, R19, -0.36067417263984680176 ;  /* 0xbeb8aa4912137423 */ /* 0x000fe20000010013 */
[----:B------:R-:W-:Y:S01]  /*a780*/  F2FP.SATFINITE.E4M3.F32.PACK_AB_MERGE_C R59, R171, R26, R23 ;  /* 0x0000001aab3b723e */ /* 0x000fe20004807017 */
[----:B------:R-:W-:Y:S01]  /*a790*/  FFMA.FTZ R21, R20, R21, -0.36067417263984680176 ;  /* 0xbeb8aa4914157423 */ /* 0x000fe20000010015 */
[----:B------:R-:W-:Y:S01]  /*a7a0*/  ISETP.GE.U32.AND P5, PT, R12, 0x7f800000, PT ;  /* 0x7f8000000c00780c */ /* 0x000fe20003fa6070 */
[----:B------:R-:W-:Y:S01]  /*a7b0*/  FFMA.FTZ R19, R18, R19, 0.48089820146560668945 ;  /* 0x3ef6384a12137423 */ /* 0x000fe20000010013 */
[----:B------:R-:W-:Y:S01]  /*a7c0*/  ISETP.GE.U32.AND P4, PT, R13, 0x7f800000, PT ;  /* 0x7f8000000d00780c */ /* 0x000fe20003f86070 */
[----:B------:R-:W-:Y:S01]  /*a7d0*/  FFMA.FTZ R21, R20, R21, 0.48089820146560668945 ;  /* 0x3ef6384a14157423 */ /* 0x000fe20000010015 */
[----:B------:R-:W-:Y:S01]  /*a7e0*/  F2FP.SATFINITE.E4M3.F32.PACK_AB_MERGE_C R23, R14, R15, R183 ;  /* 0x0000000f0e17723e */ /* 0x000fe200048070b7 */
[----:B------:R-:W-:Y:S01]  /*a7f0*/  FFMA.FTZ R19, R18, R19, -0.72134751081466674805 ;  /* 0xbf38aa3b12137423 */ /* 0x000fe20000010013 */
[----:B------:R-:W2:Y:S01]  /*a800*/  LDC.64 R14, c[0x0][0x228] ;  /* 0x00008a00ff0e7b82 */ /* 0x000ea20000000a00 */
[----:B------:R-:W-:Y:S01]  /*a810*/  FFMA.FTZ R21, R20, R21, -0.72134751081466674805 ;  /* 0xbf38aa3b14157423 */ /* 0x000fe20000010015 */
[----:B------:R-:W-:Y:S01]  /*a820*/  LOP3.LUT R218, R220, 0xff, RZ, 0xc0, !PT ;  /* 0x000000ffdcda7812 */ /* 0x000fe200078ec0ff */
[----:B------:R-:W-:Y:S01]  /*a830*/  FMUL R19, R18, R19 ;  /* 0x0000001312137220 */ /* 0x000fe20000400000 */
[----:B------:R-:W-:Y:S01]  /*a840*/  F2FP.SATFINITE.E4M3.F32.PACK_AB_MERGE_C R48, R213, R48, RZ ;  /* 0x00000030d530723e */ /* 0x000fe200048070ff */
[----:B------:R-:W-:Y:S01]  /*a850*/  FMUL R21, R20, R21 ;  /* 0x0000001514157220 */ /* 0x000fe20000400000 */
[----:B------:R-:W-:Y:S01]  /*a860*/  F2FP.SATFINITE.E4M3.F32.PACK_AB_MERGE_C R46, R215, R46, RZ ;  /* 0x0000002ed72e723e */ /* 0x000fe200048070ff */
[----:B------:R-:W4:Y:S01]  /*a870*/  LDS.128 R8, [R113] ;  /* 0x0000000071087984 */ /* 0x000f220000000c00 */
[----:B------:R-:W-:Y:S01]  /*a880*/  FMUL R19, R18, R19 ;  /* 0x0000001312137220 */ /* 0x000fe20000400000 */
[----:B------:R-:W-:Y:S01]  /*a890*/  FMUL R21, R20, R21 ;  /* 0x0000001514157220 */ /* 0x000fe20000400000 */
[----:B------:R-:W-:Y:S01]  /*a8a0*/  @P5 IMAD.MOV.U32 R5, RZ, RZ, 0x7f800000 ;  /* 0x7f800000ff055424 */ /* 0x000fe200078e00ff */
[----:B------:R-:W-:Y:S01]  /*a8b0*/  BAR.SYNC.DEFER_BLOCKING 0x0 ;  /* 0x0000000000007b1d */ /* 0x000fe20000010000 */
[----:B------:R-:W-:Y:S01]  /*a8c0*/  FFMA.FTZ R19, R18, 1.4426950216293334961, R19 ;  /* 0x3fb8aa3b12137823 */ /* 0x000fe20000010013 */
[----:B------:R-:W-:Y:S01]  /*a8d0*/  FFMA.FTZ R21, R20, 1.4426950216293334961, R21 ;  /* 0x3fb8aa3b14157823 */ /* 0x000fe20000010015 */
[----:B------:R-:W-:Y:S01]  /*a8e0*/  @P4 MOV R4, 0x7f800000 ;  /* 0x7f80000000044802 */ /* 0x000fe20000000f00 */
[----:B-1----:R-:W-:-:S02]  /*a8f0*/  IMAD R216, R216, 0x100, R218 ;  /* 0x00000100d8d87824 */ /* 0x002fc400078e02da */
[----:B------:R-:W-:Y:S01]  /*a900*/  FADD R112, R112, R19 ;  /* 0x0000001370707221 */ /* 0x000fe20000000000 */
[----:B------:R-:W-:Y:S01]  /*a910*/  FADD R116, R116, R21 ;  /* 0x0000001574747221 */ /* 0x000fe20000000000 */
[----:B------:R-:W-:Y:S01]  /*a920*/  @P5 FFMA.FTZ R112, R12, R5, +INF ;  /* 0x7f8000000c705423 */ /* 0x000fe20000010005 */
[C---:B------:R-:W-:Y:S01]  /*a930*/  @P4 FFMA.FTZ R116, R13.reuse, R4, +INF ;  /* 0x7f8000000d744423 */ /* 0x040fe20000010004 */
[----:B------:R-:W-:Y:S01]  /*a940*/  FSETP.NEU.AND P0, PT, R13, RZ, PT ;  /* 0x000000ff0d00720b */ /* 0x000fe20003f0d000 */
[----:B------:R-:W-:Y:S01]  /*a950*/  IMAD R13, R216, UR5, RZ ;  /* 0x00000005d80d7c24 */ /* 0x000fe2000f8e02ff */
[----:B------:R-:W-:Y:S01]  /*a960*/  F2FP.SATFINITE.E4M3.F32.PACK_AB_MERGE_C R20, R209, R52, R48 ;  /* 0x00000034d114723e */ /* 0x000fe20004807030 */
[----:B------:R-:W-:Y:S01]  /*a970*/  USHF.R.S32.HI UR5, URZ, 0x1f, UR4 ;  /* 0x0000001f3f057899 */ /* 0x000fe20008011404 */
[----:B------:R-:W-:Y:S01]  /*a980*/  F2FP.SATFINITE.E4M3.F32.PACK_AB_MERGE_C R21, R211, R50, R46 ;  /* 0x00000032d315723e */ /* 0x000fe2000480702e */
[----:B0-----:R-:W-:Y:S01]  /*a990*/  IMAD R17, R83, 0x6, RZ ;  /* 0x0000000653117824 */ /* 0x001fe200078e02ff */
[----:B------:R-:W-:Y:S01]  /*a9a0*/  F2FP.SATFINITE.E4M3.F32.PACK_AB_MERGE_C R22, R177, R22, R181 ;  /* 0x00000016b116723e */ /* 0x000fe200048070b5 */
[C---:B------:R-:W-:Y:S01]  /*a9b0*/  IMAD R19, R83.reuse, 0x7, RZ ;  /* 0x0000000753137824 */ /* 0x040fe200078e02ff */
[----:B------:R-:W-:Y:S01]  /*a9c0*/  FSETP.NEU.AND P1, PT, R12, RZ, PT ;  /* 0x000000ff0c00720b */ /* 0x000fe20003f2d000 */
[C---:B------:R-:W-:Y:S01]  /*a9d0*/  IMAD R25, R83.reuse, 0xa, RZ ;  /* 0x0000000a53197824 */ /* 0x040fe200078e02ff */
[C---:B---3--:R-:W-:Y:S01]  /*a9e0*/  PRMT R179, R172.reuse, 0x7770, RZ ;  /* 0x00007770acb37816 */ /* 0x048fe200000000ff */
[----:B------:R-:W-:Y:S01]  /*a9f0*/  IMAD R27, R83, 0xb, RZ ;  /* 0x0000000b531b7824 */ /* 0x000fe200078e02ff */
[----:B------:R-:W-:Y:S01]  /*aa00*/  PRMT R165, R173, 0x7773, RZ ;  /* 0x00007773ada57816 */ /* 0x000fe200000000ff */
[----:B------:R-:W-:Y:S01]  /*aa10*/  IMAD R29, R83, 0xc, RZ ;  /* 0x0000000c531d7824 */ /* 0x000fe200078e02ff */
[----:B------:R-:W-:Y:S01]  /*aa20*/  PRMT R167, R173, 0x7772, RZ ;  /* 0x00007772ada77816 */ /* 0x000fe200000000ff */
[----:B------:R0:W-:Y:S01]  /*aa30*/  STSM.16.M88.4 [R2], R56 ;  /* 0x0000003802007844 */ /* 0x0001e20000000200 */
[----:B------:R-:W-:Y:S01]  /*aa40*/  IMAD R31, R83, 0xd, RZ ;  /* 0x0000000d531f7824 */ /* 0x000fe200078e02ff */
[----:B------:R-:W-:Y:S01]  /*aa50*/  PRMT R163, R173, 0x7771, RZ ;  /* 0x00007771ada37816 */ /* 0x000fe200000000ff */
[C---:B------:R-:W-:Y:S01]  /*aa60*/  IMAD R33, R83.reuse, 0xe, RZ ;  /* 0x0000000e53217824 */ /* 0x040fe200078e02ff */
[----:B------:R-:W-:Y:S01]  /*aa70*/  BAR.SYNC.DEFER_BLOCKING 0x0 ;  /* 0x0000000000007b1d */ /* 0x000fe20000010000 */
[C---:B------:R-:W-:Y:S01]  /*aa80*/  IMAD R35, R83.reuse, 0xf, RZ ;  /* 0x0000000f53237824 */ /* 0x040fe200078e02ff */
[----:B------:R-:W-:Y:S01]  /*aa90*/  PRMT R171, R172, 0x7771, RZ ;  /* 0x00007771acab7816 */ /* 0x000fe200000000ff */
[----:B------:R-:W-:Y:S01]  /*aaa0*/  IMAD.SHL.U32 R37, R83, 0x10, RZ ;  /* 0x0000001053257824 */ /* 0x000fe200078e00ff */
[----:B------:R-:W-:Y:S01]  /*aab0*/  PRMT R173, R173, 0x7770, RZ ;  /* 0x00007770adad7816 */ /* 0x000fe200000000ff */
[C---:B------:R-:W-:Y:S01]  /*aac0*/  IMAD R39, R83.reuse, 0x11, RZ ;  /* 0x0000001153277824 */ /* 0x040fe200078e02ff */
[----:B------:R-:W-:Y:S01]  /*aad0*/  PRMT R169, R174, 0x7770, RZ ;  /* 0x00007770aea97816 */ /* 0x000fe200000000ff */
[C---:B------:R-:W-:Y:S01]  /*aae0*/  IMAD R41, R83.reuse, 0x12, RZ ;  /* 0x0000001253297824 */ /* 0x040fe200078e02ff */
[C---:B----4-:R-:W-:Y:S01]  /*aaf0*/  PRMT R217, R8.reuse, 0x7773, RZ ;  /* 0x0000777308d97816 */ /* 0x050fe200000000ff */
[C---:B------:R-:W-:Y:S01]  /*ab00*/  IMAD R43, R83.reuse, 0x13, RZ ;  /* 0x00000013532b7824 */ /* 0x040fe200078e02ff */
[C---:B------:R-:W-:Y:S01]  /*ab10*/  PRMT R219, R8.reuse, 0x7772, RZ ;  /* 0x0000777208db7816 */ /* 0x040fe200000000ff */
[C---:B------:R-:W-:Y:S01]  /*ab20*/  IMAD R45, R83.reuse, 0x14, RZ ;  /* 0x00000014532d7824 */ /* 0x040fe200078e02ff */
[C---:B------:R-:W-:Y:S01]  /*ab30*/  PRMT R223, R8.reuse, 0x7771, RZ ;  /* 0x0000777108df7816 */ /* 0x040fe200000000ff */
[C---:B------:R-:W-:Y:S01]  /*ab40*/  IMAD R47, R83.reuse, 0x15, RZ ;  /* 0x00000015532f7824 */ /* 0x040fe200078e02ff */
[----:B------:R-:W-:Y:S01]  /*ab50*/  PRMT R233, R8, 0x7770, RZ ;  /* 0x0000777008e97816 */ /* 0x000fe200000000ff */
[----:B------:R-:W-:Y:S01]  /*ab60*/  IMAD R49, R83, 0x16, RZ ;  /* 0x0000001653317824 */ /* 0x000fe200078e02ff */
        /* <DEDUP_REMOVED lines=8> */
[----:B------:R-:W1:Y:S01]  /*abf0*/  LDS.128 R4, [R113] ;  /* 0x0000000071047984 */ /* 0x000e620000000c00 */
[----:B--2---:R-:W-:Y:S01]  /*ac00*/  IADD3 R8, P4, P5, R13, UR4, R14 ;  /* 0x000000040d087c10 */ /* 0x004fe2000fd9e00e */
[----:B0-----:R-:W-:Y:S01]  /*ac10*/  IMAD R57, R83, 0x1a, RZ ;  /* 0x0000001a53397824 */ /* 0x001fe200078e02ff */
[C---:B------:R-:W-:Y:S01]  /*ac20*/  PRMT R201, R9.reuse, 0x7773, RZ ;  /* 0x0000777309c97816 */ /* 0x040fe200000000ff */
[----:B------:R-:W-:Y:S01]  /*ac30*/  BAR.SYNC.DEFER_BLOCKING 0x0 ;  /* 0x0000000000007b1d */ /* 0x000fe20000010000 */
[----:B------:R-:W-:Y:S01]  /*ac40*/  PRMT R203, R9, 0x7772, RZ ;  /* 0x0000777209cb7816 */ /* 0x000fe200000000ff */
[----:B------:R-:W-:Y:S01]  /*ac50*/  IMAD R59, R83, 0x1b, RZ ;  /* 0x0000001b533b7824 */ /* 0x000fe200078e02ff */
[----:B------:R-:W-:Y:S01]  /*ac60*/  PRMT R207, R9, 0x7771, RZ ;  /* 0x0000777109cf7816 */ /* 0x000fe200000000ff */
[----:B------:R-:W-:Y:S01]  /*ac70*/  IMAD R61, R83, 0x1c, RZ ;  /* 0x0000001c533d7824 */ /* 0x000fe200078e02ff */
[----:B------:R-:W-:Y:S01]  /*ac80*/  PRMT R221, R9, 0x7770, RZ ;  /* 0x0000777009dd7816 */ /* 0x000fe200000000ff */
[----:B------:R-:W-:Y:S01]  /*ac90*/  IMAD R63, R83, 0x1d, RZ ;  /* 0x0000001d533f7824 */ /* 0x000fe200078e02ff */
[-C--:B------:R-:W-:Y:S01]  /*aca0*/  IADD3 R82, P6, R11, R8.reuse, RZ ;  /* 0x000000080b527210 */ /* 0x080fe20007fde0ff */
[C---:B------:R-:W-:Y:S01]  /*acb0*/  IMAD R65, R83.reuse, 0x1e, RZ ;  /* 0x0000001e53417824 */ /* 0x040fe200078e02ff */
[C---:B------:R-:W-:Y:S01]  /*acc0*/  PRMT R153, R10.reuse, 0x7773, RZ ;  /* 0x000077730a997816 */ /* 0x040fe200000000ff */
[C---:B------:R-:W-:Y:S01]  /*acd0*/  IMAD R67, R83.reuse, 0x1f, RZ ;  /* 0x0000001f53437824 */ /* 0x040fe200078e02ff */
[C---:B------:R-:W-:Y:S01]  /*ace0*/  PRMT R151, R10.reuse, 0x7772, RZ ;  /* 0x000077720a977816 */ /* 0x040fe200000000ff */
[C---:B------:R-:W-:Y:S01]  /*acf0*/  IMAD.SHL.U32 R69, R83.reuse, 0x20, RZ ;  /* 0x0000002053457824 */ /* 0x040fe200078e00ff */
[C---:B------:R-:W-:Y:S01]  /*ad00*/  PRMT R191, R10.reuse, 0x7771, RZ ;  /* 0x000077710abf7816 */ /* 0x040fe200000000ff */
[C---:B------:R-:W-:Y:S01]  /*ad10*/  IMAD R71, R83.reuse, 0x21, RZ ;  /* 0x0000002153477824 */ /* 0x040fe200078e02ff */
[----:B------:R-:W-:Y:S01]  /*ad20*/  PRMT R205, R10, 0x7770, RZ ;  /* 0x000077700acd7816 */ /* 0x000fe200000000ff */
        /* <DEDUP_REMOVED lines=12> */
[C---:B------:R-:W-:Y:S01]  /*adf0*/  PRMT R177, R172.reuse, 0x7772, RZ ;  /* 0x00007772acb17816 */ /* 0x040fe200000000ff */
[C---:B------:R-:W-:Y:S01]  /*ae00*/  IMAD R239, R83.reuse, 0x28, RZ ;  /* 0x0000002853ef7824 */ /* 0x040fe200078e02ff */
[----:B------:R-:W-:Y:S01]  /*ae10*/  PRMT R175, R172, 0x7773, RZ ;  /* 0x00007773acaf7816 */ /* 0x000fe200000000ff */
[C---:B------:R-:W-:Y:S01]  /*ae20*/  IMAD R241, R83.reuse, 0x29, RZ ;  /* 0x0000002953f17824 */ /* 0x040fe200078e02ff */
[C---:B------:R-:W-:Y:S01]  /*ae30*/  PRMT R157, R174.reuse, 0x7772, RZ ;  /* 0x00007772ae9d7816 */ /* 0x040fe200000000ff */
[C---:B------:R-:W-:Y:S01]  /*ae40*/  IMAD R243, R83.reuse, 0x2a, RZ ;  /* 0x0000002a53f37824 */ /* 0x040fe200078e02ff */
[----:B------:R-:W-:Y:S01]  /*ae50*/  PRMT R155, R174, 0x7773, RZ ;  /* 0x00007773ae9b7816 */ /* 0x000fe200000000ff */
[----:B------:R-:W-:Y:S01]  /*ae60*/  IMAD R245, R83, 0x2b, RZ ;  /* 0x0000002b53f57824 */ /* 0x000fe200078e02ff */
[----:B-1----:R-:W-:Y:S01]  /*ae70*/  PRMT R183, R7, 0x7773, RZ ;  /* 0x0000777307b77816 */ /* 0x002fe200000000ff */
[----:B------:R-:W-:Y:S01]  /*ae80*/  IMAD R247, R83, 0x2c, RZ ;  /* 0x0000002c53f77824 */ /* 0x000fe200078e02ff */
[----:B------:R-:W-:Y:S01]  /*ae90*/  PRMT R185, R7, 0x7772, RZ ;  /* 0x0000777207b97816 */ /* 0x000fe200000000ff */
[C---:B------:R-:W-:Y:S01]  /*aea0*/  IMAD R249, R83.reuse, 0x2d, RZ ;  /* 0x0000002d53f97824 */ /* 0x040fe200078e02ff */
[----:B0-----:R-:W-:Y:S01]  /*aeb0*/  SHF.R.S32.HI R2, RZ, 0x1f, R13 ;  /* 0x0000001fff027819 */ /* 0x001fe2000001140d */
[----:B------:R-:W-:Y:S01]  /*aec0*/  IMAD.SHL.U32 R13, R83, 0x4, RZ ;  /* 0x00000004530d7824 */ /* 0x000fe200078e00ff */
[----:B------:R-:W-:Y:S01]  /*aed0*/  PRMT R187, R7, 0x7771, RZ ;  /* 0x0000777107bb7816 */ /* 0x000fe200000000ff */
[----:B------:R-:W-:Y:S01]  /*aee0*/  IMAD.SHL.U32 R21, R83, 0x8, RZ ;  /* 0x0000000853157824 */ /* 0x000fe200078e00ff */
[----:B------:R-:W-:Y:S01]  /*aef0*/  PRMT R197, R7, 0x7770, RZ ;  /* 0x0000777007c57816 */ /* 0x000fe200000000ff */
[C---:B------:R-:W-:Y:S01]  /*af00*/  IMAD.SHL.U32 R7, R83.reuse, 0x2, RZ ;  /* 0x0000000253077824 */ /* 0x040fe200078e00ff */
[C---:B------:R-:W-:Y:S01]  /*af10*/  PRMT R225, R4.reuse, 0x7773, RZ ;  /* 0x0000777304e17816 */ /* 0x040fe200000000ff */
[C---:B------:R-:W-:Y:S01]  /*af20*/  IMAD R23, R83.reuse, 0x9, RZ ;  /* 0x0000000953177824 */ /* 0x040fe200078e02ff */
[C---:B------:R-:W-:Y:S01]  /*af30*/  PRMT R227, R4.reuse, 0x7772, RZ ;  /* 0x0000777204e37816 */ /* 0x040fe200000000ff */
[C---:B------:R-:W-:Y:S01]  /*af40*/  IMAD R251, R83.reuse, 0x2e, RZ ;  /* 0x0000002e53fb7824 */ /* 0x040fe200078e02ff */
[C---:B------:R-:W-:Y:S01]  /*af50*/  PRMT R231, R4.reuse, 0x7771, RZ ;  /* 0x0000777104e77816 */ /* 0x040fe200000000ff */
[C---:B------:R-:W-:Y:S01]  /*af60*/  IMAD R56, R83.reuse, 0x30, RZ ;  /* 0x0000003053387824 */ /* 0x040fe200078e02ff */
[----:B------:R-:W-:Y:S01]  /*af70*/  PRMT R235, R4, 0x7770, RZ ;  /* 0x0000777004eb7816 */ /* 0x000fe200000000ff */
[C---:B------:R-:W-:Y:S01]  /*af80*/  IMAD R58, R83.reuse, 0x31, RZ ;  /* 0x00000031533a7824 */ /* 0x040fe200078e02ff */
[----:B------:R-:W-:Y:S01]  /*af90*/  IADD3.X R9, R2, UR5, R15, P4, P5 ;  /* 0x0000000502097c10 */ /* 0x000fe2000a7ea40f */
[C---:B------:R-:W-:Y:S01]  /*afa0*/  IMAD R15, R83.reuse, 0x5, RZ ;  /* 0x00000005530f7824 */ /* 0x040fe200078e02ff */
        /* <DEDUP_REMOVED lines=8> */
[----:B------:R-:W-:Y:S01]  /*b030*/  IADD3 R4, P4, R8, R83, RZ ;  /* 0x0000005308047210 */ /* 0x000fe20007f9e0ff */
[----:B------:R-:W-:Y:S01]  /*b040*/  IMAD R66, R83, 0x35, RZ ;  /* 0x0000003553427824 */ /* 0x000fe200078e02ff */
[-C--:B------:R-:W-:Y:S01]  /*b050*/  IADD3 R6, P5, R7, R8.reuse, RZ ;  /* 0x0000000807067210 */ /* 0x080fe20007fbe0ff */
        /* <DEDUP_REMOVED lines=8> */
[C---:B------:R-:W-:Y:S01]  /*b0e0*/  IMAD R76, R83.reuse, 0x3a, RZ ;  /* 0x0000003a534c7824 */ /* 0x040fe200078e02ff */
[CC--:B------:R-:W-:Y:S01]  /*b0f0*/  LEA.HI.X.SX32 R5, R83.reuse, R9.reuse, 0x1, P4 ;  /* 0x0000000953057211 */ /* 0x0c0fe200020f0eff */
[----:B------:R-:W-:Y:S01]  /*b100*/  IMAD R78, R83, 0x3b, RZ ;  /* 0x0000003b534e7824 */ /* 0x000fe200078e02ff */
[-C--:B------:R-:W-:Y:S01]  /*b110*/  LEA.HI.X.SX32 R7, R7, R9.reuse, 0x1, P5 ;  /* 0x0000000907077211 */ /* 0x080fe200028f0eff */
[----:B------:R-:W-:Y:S01]  /*b120*/  IMAD R80, R83, 0x3c, RZ ;  /* 0x0000003c53507824 */ /* 0x000fe200078e02ff */
[-C--:B------:R-:W-:Y:S01]  /*b130*/  IADD3 R84, P4, R13, R8.reuse, RZ ;  /* 0x000000080d547210 */ /* 0x080fe20007f9e0ff */
[C---:B------:R-:W-:Y:S01]  /*b140*/  IMAD R122, R83.reuse, 0x3d, RZ ;  /* 0x0000003d537a7824 */ /* 0x040fe200078e02ff */
[----:B------:R-:W-:Y:S01]  /*b150*/  BAR.SYNC.DEFER_BLOCKING 0x0 ;  /* 0x0000000000007b1d */ /* 0x000fe20000010000 */
[----:B------:R-:W-:Y:S01]  /*b160*/  IMAD R138, R83, 0x3e, RZ ;  /* 0x0000003e538a7824 */ /* 0x000fe200078e02ff */
[----:B------:R-:W-:Y:S01]  /*b170*/  IADD3 R86, P5, R15, R8, RZ ;  /* 0x000000080f567210 */ /* 0x000fe20007fbe0ff */
[----:B------:R-:W-:Y:S01]  /*b180*/  IMAD R142, R83, 0x3f, RZ ;  /* 0x0000003f538e7824 */ /* 0x000fe200078e02ff */
[----:B------:R-:W-:-:S02]  /*b190*/  LEA.HI.X.SX32 R83, R11, R9, 0x1, P6 ;  /* 0x000000090b537211 */ /* 0x000fc400030f0eff */
[-C--:B------:R-:W-:Y:S01]  /*b1a0*/  IADD3 R88, P6, R17, R8.reuse, RZ ;  /* 0x0000000811587210 */ /* 0x080fe20007fde0ff */
[----:B------:R-:W-:Y:S01]  /*b1b0*/  ULDC UR4, c[0x0][0x27c] ;  /* 0x00009f0000047ab9 */ /* 0x000fe20000000800 */
[-C--:B------:R-:W-:Y:S01]  /*b1c0*/  LEA.HI.X.SX32 R85, R13, R9.reuse, 0x1, P4 ;  /* 0x000000090d557211 */ /* 0x080fe200020f0eff */
[----:B------:R-:W-:Y:S01]  /*b1d0*/  UIMAD UR4, UR18, UR4, URZ ;  /* 0x00000004120472a4 */ /* 0x000fe2000f8e023f */
[-C--:B------:R-:W-:Y:S02]  /*b1e0*/  LEA.HI.X.SX32 R87, R15, R9.reuse, 0x1, P5 ;  /* 0x000000090f577211 */ /* 0x080fe400028f0eff */
[----:B------:R-:W-:Y:S01]  /*b1f0*/  LEA.HI.X.SX32 R89, R17, R9, 0x1, P6 ;  /* 0x0000000911597211 */ /* 0x000fe200030f0eff */
[----:B------:R-:W-:Y:S01]  /*b200*/  USHF.L.U32 UR6, UR4, 0x2, URZ ;  /* 0x0000000204067899 */ /* 0x000fe2000800063f */
[-C--:B------:R-:W-:Y:S01]  /*b210*/  IADD3 R90, P4, R19, R8.reuse, RZ ;  /* 0x00000008135a7210 */ /* 0x080fe20007f9e0ff */
[----:B------:R-:W-:Y:S01]  /*b220*/  UIMAD.WIDE UR4, UR4, 0x4, URZ ;  /* 0x00000004040478a5 */ /* 0x000fe2000f8e023f */
[----:B------:R-:W-:-:S02]  /*b230*/  IADD3 R92, P5, R21, R8, RZ ;  /* 0x00000008155c7210 */ /* 0x000fc40007fbe0ff */
[-C--:B------:R-:W-:Y:S02]  /*b240*/  IADD3 R94, P6, R23, R8.reuse, RZ ;  /* 0x00000008175e7210 */ /* 0x080fe40007fde0ff */
[-C--:B------:R-:W-:Y:S02]  /*b250*/  LEA.HI.X.SX32 R91, R19, R9.reuse, 0x1, P4 ;  /* 0x00000009135b7211 */ /* 0x080fe400020f0eff */
[-C--:B------:R-:W-:Y:S02]  /*b260*/  LEA.HI.X.SX32 R93, R21, R9.reuse, 0x1, P5 ;  /* 0x00000009155d7211 */ /* 0x080fe400028f0eff */
[----:B------:R-:W-:Y:S01]  /*b270*/  LEA.HI.X.SX32 R95, R23, R9, 0x1, P6 ;  /* 0x00000009175f7211 */ /* 0x000fe200030f0eff */
[----:B------:R-:W-:Y:S01]  /*b280*/  STG.E.U8 desc[UR20][R8.64], R179 ;  /* 0x000000b308007986 */ /* 0x000fe2000c101114 */
[-C--:B------:R-:W-:Y:S02]  /*b290*/  IADD3 R96, P4, R25, R8.reuse, RZ ;  /* 0x0000000819607210 */ /* 0x080fe40007f9e0ff */
[-C--:B------:R-:W-:Y:S01]  /*b2a0*/  IADD3 R98, P5, R27, R8.reuse, RZ ;  /* 0x000000081b627210 */ /* 0x080fe20007fbe0ff */
[----:B------:R-:W-:Y:S01]  /*b2b0*/  STG.E.U8 desc[UR20][R4.64], R171 ;  /* 0x000000ab04007986 */ /* 0x000fe2000c101114 */
[----:B------:R-:W-:-:S02]  /*b2c0*/  IADD3 R100, P6, R29, R8, RZ ;  /* 0x000000081d647210 */ /* 0x000fc40007fde0ff */
[-C--:B------:R-:W-:Y:S01]  /*b2d0*/  LEA.HI.X.SX32 R97, R25, R9.reuse, 0x1, P4 ;  /* 0x0000000919617211 */ /* 0x080fe200020f0eff */
[----:B------:R-:W-:Y:S01]  /*b2e0*/  STG.E.U8 desc[UR20][R6.64], R173 ;  /* 0x000000ad06007986 */ /* 0x000fe2000c101114 */
[-C--:B------:R-:W-:Y:S02]  /*b2f0*/  LEA.HI.X.SX32 R99, R27, R9.reuse, 0x1, P5 ;  /* 0x000000091b637211 */ /* 0x080fe400028f0eff */
[----:B------:R-:W-:Y:S01]  /*b300*/  LEA.HI.X.SX32 R101, R29, R9, 0x1, P6 ;  /* 0x000000091d657211 */ /* 0x000fe200030f0eff */
[----:B------:R-:W-:Y:S01]  /*b310*/  STG.E.U8 desc[UR20][R82.64], R163 ;  /* 0x000000a352007986 */ /* 0x000fe2000c101114 */
[-C--:B------:R-:W-:Y:S02]  /*b320*/  IADD3 R102, P4, R31, R8.reuse, RZ ;  /* 0x000000081f667210 */ /* 0x080fe40007f9e0ff */
[-C--:B------:R-:W-:Y:S01]  /*b330*/  IADD3 R104, P5, R33, R8.reuse, RZ ;  /* 0x0000000821687210 */ /* 0x080fe20007fbe0ff */
[----:B------:R-:W0:Y:S01]  /*b340*/  LDS.128 R4, [R113] ;  /* 0x0000000071047984 */ /* 0x000e220000000c00 */
        /* <DEDUP_REMOVED lines=110> */
[----:B------:R0:W-:Y:S01]  /*ba30*/  STG.E.U8 desc[UR20][R34.64], R227 ;  /* 0x000000e322007986 */ /* 0x0001e2000c101114 */
        /* <DEDUP_REMOVED lines=22> */
[-C--:B------:R-:W-:Y:S02]  /*bba0*/  IADD3 R72, P5, R78, R8.reuse, RZ ;  /* 0x000000084e487210 */ /* 0x080fe40007fbe0ff */
[----:B------:R-:W-:-:S02]  /*bbb0*/  IADD3 R74, P6, R80, R8, RZ ;  /* 0x00000008504a7210 */ /* 0x000fc40007fde0ff */
[-C--:B------:R-:W-:Y:S02]  /*bbc0*/  LEA.HI.X.SX32 R71, R76, R9.reuse, 0x1, P4 ;  /* 0x000000094c477211 */ /* 0x080fe400020f0eff */
[-C--:B------:R-:W-:Y:S02]  /*bbd0*/  LEA.HI.X.SX32 R73, R78, R9.reuse, 0x1, P5 ;  /* 0x000000094e497211 */ /* 0x080fe400028f0eff */
[----:B------:R-:W-:Y:S02]  /*bbe0*/  LEA.HI.X.SX32 R75, R80, R9, 0x1, P6 ;  /* 0x00000009504b7211 */ /* 0x000fe400030f0eff */
[-C--:B------:R-:W-:Y:S02]  /*bbf0*/  IADD3 R76, P4, R122, R8.reuse, RZ ;  /* 0x000000087a4c7210 */ /* 0x080fe40007f9e0ff */
[-C--:B------:R-:W-:Y:S02]  /*bc00*/  IADD3 R78, P5, R138, R8.reuse, RZ ;  /* 0x000000088a4e7210 */ /* 0x080fe40007fbe0ff */
[----:B------:R-:W-:-:S02]  /*bc10*/  IADD3 R80, P6, R142, R8, RZ ;  /* 0x000000088e507210 */ /* 0x000fc40007fde0ff */
[C---:B0-----:R-:W-:Y:S02]  /*bc20*/  PRMT R35, R4.reuse, 0x7770, RZ ;  /* 0x0000777004237816 */ /* 0x041fe400000000ff */
[----:B------:R-:W-:Y:S02]  /*bc30*/  PRMT R33, R4, 0x7771, RZ ;  /* 0x0000777104217816 */ /* 0x000fe400000000ff */
[C---:B------:R-:W-:Y:S01]  /*bc40*/  PRMT R31, R5.reuse, 0x7770, RZ ;  /* 0x00007770051f7816 */ /* 0x040fe200000000ff */
[----:B------:R-:W-:Y:S01]  /*bc50*/  STG.E.U8 desc[UR20][R50.64], R35 ;  /* 0x0000002332007986 */ /* 0x000fe2000c101114 */
[----:B------:R-:W-:Y:S02]  /*bc60*/  PRMT R29, R5, 0x7771, RZ ;  /* 0x00007771051d7816 */ /* 0x000fe400000000ff */
[-C--:B------:R-:W-:Y:S01]  /*bc70*/  LEA.HI.X.SX32 R77, R122, R9.reuse, 0x1, P4 ;  /* 0x000000097a4d7211 */ /* 0x080fe200020f0eff */
[----:B------:R-:W-:Y:S01]  /*bc80*/  STG.E.U8 desc[UR20][R52.64], R33 ;  /* 0x0000002134007986 */ /* 0x000fe2000c101114 */
[----:B------:R-:W-:-:S02]  /*bc90*/  LEA.HI.X.SX32 R79, R138, R9, 0x1, P5 ;  /* 0x000000098a4f7211 */ /* 0x000fc400028f0eff */
[----:B------:R-:W-:Y:S01]  /*bca0*/  LEA.HI.X.SX32 R81, R142, R9, 0x1, P6 ;  /* 0x000000098e517211 */ /* 0x000fe200030f0eff */
[----:B------:R-:W-:Y:S01]  /*bcb0*/  STG.E.U8 desc[UR20][R54.64], R31 ;  /* 0x0000001f36007986 */ /* 0x000fe2000c101114 */
[C---:B------:R-:W-:Y:S02]  /*bcc0*/  PRMT R17, R5.reuse, 0x7773, RZ ;  /* 0x0000777305117816 */ /* 0x040fe400000000ff */
[----:B------:R-:W-:Y:S01]  /*bcd0*/  PRMT R19, R5, 0x7772, RZ ;  /* 0x0000777205137816 */ /* 0x000fe200000000ff */
[----:B------:R-:W-:Y:S01]  /*bce0*/  STG.E.U8 desc[UR20][R56.64], R29 ;  /* 0x0000001d38007986 */ /* 0x000fe2000c101114 */
[C---:B------:R-:W-:Y:S02]  /*bcf0*/  PRMT R27, R6.reuse, 0x7770, RZ ;  /* 0x00007770061b7816 */ /* 0x040fe400000000ff */
[----:B------:R-:W-:Y:S02]  /*bd00*/  PRMT R5, R6, 0x7771, RZ ;  /* 0x0000777106057816 */ /* 0x000fe400000000ff */
[C---:B------:R-:W-:Y:S01]  /*bd10*/  PRMT R9, R7.reuse, 0x7773, RZ ;  /* 0x0000777307097816 */ /* 0x040fe200000000ff */
[----:B------:R-:W-:Y:S01]  /*bd20*/  STG.E.U8 desc[UR20][R58.64], R27 ;  /* 0x0000001b3a007986 */ /* 0x000fe2000c101114 */
[----:B------:R-:W-:-:S02]  /*bd30*/  PRMT R11, R7, 0x7772, RZ ;  /* 0x00007772070b7816 */ /* 0x000fc400000000ff */
[C---:B------:R-:W-:Y:S01]  /*bd40*/  PRMT R25, R7.reuse, 0x7771, RZ ;  /* 0x0000777107197816 */ /* 0x040fe200000000ff */
[----:B------:R0:W-:Y:S01]  /*bd50*/  STG.E.U8 desc[UR20][R60.64], R5 ;  /* 0x000000053c007986 */ /* 0x0001e2000c101114 */
[----:B------:R-:W-:Y:S02]  /*bd60*/  PRMT R7, R7, 0x7770, RZ ;  /* 0x0000777007077816 */ /* 0x000fe400000000ff */
[C---:B------:R-:W-:Y:S02]  /*bd70*/  PRMT R23, R4.reuse, 0x7772, RZ ;  /* 0x0000777204177816 */ /* 0x040fe400000000ff */
[----:B------:R-:W-:Y:S01]  /*bd80*/  PRMT R21, R4, 0x7773, RZ ;  /* 0x0000777304157816 */ /* 0x000fe200000000ff */
[----:B------:R-:W-:Y:S01]  /*bd90*/  STG.E.U8 desc[UR20][R62.64], R7 ;  /* 0x000000073e007986 */ /* 0x000fe2000c101114 */
[----:B------:R-:W-:Y:S01]  /*bda0*/  PRMT R15, R6, 0x7772, RZ ;  /* 0x00007772060f7816 */ /* 0x000fe200000000ff */
[----:B------:R-:W-:Y:S01]  /*bdb0*/  IMAD.SHL.U32 R4, R220, 0x2, RZ ;  /* 0x00000002dc047824 */ /* 0x000fe200078e00ff */
[----:B------:R-:W-:Y:S01]  /*bdc0*/  PRMT R13, R6, 0x7773, RZ ;  /* 0x00007773060d7816 */ /* 0x000fe200000000ff */
[----:B------:R-:W-:Y:S01]  /*bdd0*/  STG.E.U8 desc[UR20][R64.64], R25 ;  /* 0x0000001940007986 */ /* 0x000fe2000c101114 */
[----:B------:R-:W-:-:S02]  /*bde0*/  FSEL R106, R106, -INF , P3 ;  /* 0xff8000006a6a7808 */ /* 0x000fc40001800000 */
[----:B0-----:R-:W-:Y:S01]  /*bdf0*/  FSEL R5, R112, -INF , P1 ;  /* 0xff80000070057808 */ /* 0x001fe20000800000 */
[----:B------:R-:W-:Y:S01]  /*be00*/  STG.E.U8 desc[UR20][R66.64], R23 ;  /* 0x0000001742007986 */ /* 0x000fe2000c101114 */
[----:B------:R-:W-:Y:S01]  /*be10*/  FSEL R2, R107, -INF , P2 ;  /* 0xff8000006b027808 */ /* 0x000fe20001000000 */
[----:B------:R-:W-:Y:S01]  /*be20*/  FFMA R106, R106, 0.69314718246459960938, R123 ;  /* 0x3f3172186a6a7823 */ /* 0x000fe2000000007b */
[----:B------:R-:W-:Y:S01]  /*be30*/  FSEL R116, R116, -INF , P0 ;  /* 0xff80000074747808 */ /* 0x000fe20000000000 */
[----:B------:R-:W-:Y:S01]  /*be40*/  STG.E.U8 desc[UR20][R68.64], R21 ;  /* 0x0000001544007986 */ /* 0x000fe2000c101114 */
[----:B------:R-:W-:Y:S01]  /*be50*/  FFMA R138, R5, 0.69314718246459960938, R228 ;  /* 0x3f317218058a7823 */ /* 0x000fe200000000e4 */
[----:B------:R-:W-:Y:S01]  /*be60*/  FFMA R107, R2, 0.69314718246459960938, R3 ;  /* 0x3f317218026b7823 */ /* 0x000fe20000000003 */
[----:B------:R-:W-:Y:S01]  /*be70*/  LOP3.LUT R5, R4, 0x1f8, RZ, 0xc0, !PT ;  /* 0x000001f804057812 */ /* 0x000fe200078ec0ff */
[----:B------:R-:W-:Y:S01]  /*be80*/  STG.E.U8 desc[UR20][R70.64], R19 ;  /* 0x0000001346007986 */ /* 0x000fe2000c101114 */
[----:B------:R-:W-:Y:S01]  /*be90*/  FFMA R139, R116, 0.69314718246459960938, R139 ;  /* 0x3f317218748b7823 */ /* 0x000fe2000000008b */
[----:B------:R-:W-:-:S02]  /*bea0*/  IMAD.SHL.U32 R3, R216, 0x4, RZ ;  /* 0x00000004d8037824 */ /* 0x000fc400078e00ff */
[----:B------:R-:W-:Y:S01]  /*beb0*/  STG.E.U8 desc[UR20][R72.64], R17 ;  /* 0x0000001148007986 */ /* 0x000fe2000c101114 */
[----:B------:R-:W-:-:S03]  /*bec0*/  IMAD.HI R4, R216, 0x4, RZ ;  /* 0x00000004d8047827 */ /* 0x000fc600078e02ff */
[----:B------:R-:W-:Y:S04]  /*bed0*/  STG.E.U8 desc[UR20][R74.64], R15 ;  /* 0x0000000f4a007986 */ /* 0x000fe8000c101114 */
[----:B------:R-:W-:Y:S04]  /*bee0*/  STG.E.U8 desc[UR20][R76.64], R13 ;  /* 0x0000000d4c007986 */ /* 0x000fe8000c101114 */
[----:B------:R0:W-:Y:S04]  /*bef0*/  STG.E.U8 desc[UR20][R78.64], R11 ;  /* 0x0000000b4e007986 */ /* 0x0001e8000c101114 */
[----:B------:R-:W-:Y:S01]  /*bf00*/  STG.E.U8 desc[UR20][R80.64], R9 ;  /* 0x0000000950007986 */ /* 0x000fe2000c101114 */
[----:B------:R-:W-:Y:S08]  /*bf10*/  BAR.SYNC.DEFER_BLOCKING 0x0 ;  /* 0x0000000000007b1d */ /* 0x000ff00000010000 */
[----:B0-----:R-:W0:Y:S01]  /*bf20*/  LDC.64 R10, c[0x0][0x230] ;  /* 0x00008c00ff0a7b82 */ /* 0x001e220000000a00 */
[----:B------:R-:W-:Y:S04]  /*bf30*/  STS.64 [R5+UR19], R106 ;  /* 0x0000006a05007988 */ /* 0x000fe80008000a13 */
[----:B------:R-:W-:Y:S03]  /*bf40*/  STS.64 [R5+UR19+0x200], R138 ;  /* 0x0002008a05007988 */ /* 0x000fe60008000a13 */
[----:B------:R-:W-:Y:S01]  /*bf50*/  BAR.SYNC.DEFER_BLOCKING 0x0 ;  /* 0x0000000000007b1d */ /* 0x000fe20000010000 */
[----:B0-----:R-:W-:-:S04]  /*bf60*/  IADD3 R2, P0, P1, R3, UR6, R10 ;  /* 0x0000000603027c10 */ /* 0x001fc8000f91e00a */
[----:B------:R-:W-:Y:S01]  /*bf70*/  IADD3.X R3, R4, UR5, R11, P0, P1 ;  /* 0x0000000504037c10 */ /* 0x000fe200087e240b */
[----:B------:R-:W0:Y:S04]  /*bf80*/  LDS R7, [R0] ;  /* 0x0000000000077984 */ /* 0x000e280000000800 */
[----:B0-----:R-:W-:Y:S01]  /*bf90*/  STG.E desc[UR20][R2.64], R7 ;  /* 0x0000000702007986 */ /* 0x001fe2000c101914 */
[----:B------:R-:W-:Y:S05]  /*bfa0*/  EXIT ;  /* 0x000000000000794d */ /* 0x000fea0003800000 */
.L_x_2:
[----:B------:R-:W-:-:S00]  /*bfb0*/  BRA `(.L_x_2) ;  /* 0xfffffffc00fc7947 */ /* 0x000fc0000383ffff */
[----:B------:R-:W-:-:S00]  /*bfc0*/  NOP ;  /* 0x0000000000007918 */ /* 0x000fc00000000000 */
        /* <DEDUP_REMOVED lines=11> */
.L_x_3:


//--------------------- .nv.global.init           --------------------------
	.section	.nv.global.init,"aw",@progbits
.nv.global.init:
	.type		_$_str,@object
	.size		_$_str,(.L_0 - _$_str)
_$_str:
        /*0000*/ 	.byte	0x5f, 0x5f, 0x43, 0x55, 0x44, 0x41, 0x5f, 0x46, 0x54, 0x5a, 0x00
.L_0:


//--------------------- .nv.shared.attn_fwd       --------------------------
	.section	.nv.shared.attn_fwd,"aw",@nobits
	.sectionflags	@""
	.align	16
	.zero		1024


//--------------------- .nv.shared.reserved.0     --------------------------
	.section	.nv.shared.reserved.0,"aw",@nobits
	.weak		__nv_reservedSMEM_offset_0_alias
	.size		__nv_reservedSMEM_offset_0_alias, 0, 0
	.other		__nv_reservedSMEM_offset_0_alias,@"STO_CUDA_RESERVED_SHARED STV_DEFAULT"
__nv_reservedSMEM_offset_0_alias:
	.zero		0


//--------------------- .nv.constant0.attn_fwd    --------------------------
	.section	.nv.constant0.attn_fwd,"a",@progbits
	.sectionflags	@""
	.align	4
.nv.constant0.attn_fwd:
	.zero		664


//--------------------- SYMBOLS --------------------------

	.type		.nv.reservedSmem.offset0,@object
	.size		.nv.reservedSmem.offset0,0x4
